def gluon_tcgen05(
    a_ptr,
    b_ptr,
    c_ptr,
    M,
    N,
    K,
    stride_am,
    stride_bk,
    stride_cm,
    BLOCK_M: gl.constexpr,
    BLOCK_N: gl.constexpr,
    BLOCK_K: gl.constexpr,
    DTYPE: gl.constexpr,
    A_LAYOUT: gl.constexpr,
    B_LAYOUT: gl.constexpr,
    C_LAYOUT: gl.constexpr,
    B_SHAPE: gl.constexpr,
    TMEM_LAYOUT: gl.constexpr,
    TMEM_REG: gl.constexpr,
    TRANS_B: gl.constexpr,
    NUM_BUFFERS: gl.constexpr,
):
    a_desc = tma.make_tensor_descriptor(
        a_ptr, [M, K], [stride_am, 1], [BLOCK_M, BLOCK_K], A_LAYOUT
    )
    b_desc = tma.make_tensor_descriptor(
        b_ptr,
        [N, K] if TRANS_B else [K, N],
        [stride_bk, 1],
        B_SHAPE,
        B_LAYOUT,
    )
    c_desc = tma.make_tensor_descriptor(
        c_ptr, [M, N], [stride_cm, 1], [BLOCK_M, BLOCK_N], C_LAYOUT
    )

    a_bufs = gl.allocate_shared_memory(
        DTYPE, [NUM_BUFFERS, BLOCK_M, BLOCK_K], A_LAYOUT
    )
    b_bufs = gl.allocate_shared_memory(DTYPE, [NUM_BUFFERS] + B_SHAPE, B_LAYOUT)

    pid_m = gl.program_id(0)
    pid_n = gl.program_id(1)
    off_m = pid_m * BLOCK_M
    off_n = pid_n * BLOCK_N

    tma_bars = gl.allocate_shared_memory(
        gl.int64, [NUM_BUFFERS, 1], mbarrier.MBarrierLayout()
    )
    mma_bars = gl.allocate_shared_memory(
        gl.int64, [NUM_BUFFERS, 1], mbarrier.MBarrierLayout()
    )
    for i in gl.static_range(NUM_BUFFERS):
        mbarrier.init(tma_bars.index(i), count=1)
        mbarrier.init(mma_bars.index(i), count=1)

    acc_tmem = allocate_tensor_memory(gl.float32, [BLOCK_M, BLOCK_N], TMEM_LAYOUT)
    idx = 0
    phase = 0
    use_acc = False
    for k in range(0, K, BLOCK_K):
        a = a_bufs.index(idx)
        b = b_bufs.index(idx)
        tma_bar = tma_bars.index(idx)
        mma_bar = mma_bars.index(idx)
        mbarrier.expect(
            tma_bar, a_desc.block_type.nbytes + b_desc.block_type.nbytes
        )
        tma.async_copy_global_to_shared(a_desc, [off_m, k], tma_bar, a)
        tma.async_copy_global_to_shared(
            b_desc, [off_n, k] if TRANS_B else [k, off_n], tma_bar, b
        )
        mbarrier.wait(tma_bar, phase=phase)

        if TRANS_B:
            b = b.permute((1, 0))
        tcgen05_mma(a, b, acc_tmem, use_acc=use_acc)
        tcgen05_commit(mma_bar)
        mbarrier.wait(mma_bar, phase=phase)
        use_acc = True

        idx += 1
        if idx == NUM_BUFFERS:
            idx = 0
            phase ^= 1

    for i in gl.static_range(NUM_BUFFERS):
        mbarrier.invalidate(tma_bars.index(i))
        mbarrier.invalidate(mma_bars.index(i))

    acc = acc_tmem.load(TMEM_REG)
    c_smem = gl.allocate_shared_memory(DTYPE, [BLOCK_M, BLOCK_N], C_LAYOUT)
    c_smem.store(acc.to(DTYPE))
    fence_async_shared()
    tma.async_copy_shared_to_global(c_desc, [off_m, off_n], c_smem)
    tma.store_wait(pendings=0)

# config = {"BLOCK_K": 32, "BLOCK_M": 128, "BLOCK_N": 64, "arch": "sm_100", "dtype": "fp8e4m3", "num_buffers": 3, "num_warps": 8, "trans_b": 0}
# arch = sm_100


// ===== COMPILED SASS (sm_100a) =====

	.target	sm_100a

	.elftype	@"ET_EXEC"


//--------------------- .note.nv.tkinfo           --------------------------
	.section	.note.nv.tkinfo,"",@"SHT_NOTE"
	.sectionflags	@"SHF_NOTE_NV_TKINFO"
	.tkinfo
        /*0018*/ 	.word	0x00000081
        /*0030*/ 	.string	""
        /*0030*/ 	.string	"ptxas-blackwell"
        /*0030*/ 	.string	"Cuda compilation tools, release 12.9, V12.9.86"
        /*0030*/ 	.string	"Build cuda_12.9.r12.9/compiler.36037853_0"
        /*0030*/ 	.string	"-v  -suppress-debug-info  -lineinfo  -arch sm_100a "



//--------------------- .note.nv.cuver            --------------------------
	.section	.note.nv.cuver,"",@"SHT_NOTE"
	.sectionflags	@"SHF_NOTE_NV_CUVER"
        /*0018*/ 	.short	0x0001
        /*001a*/ 	.short	0x0064
        /*001c*/ 	.short	0x0001
        /*001e*/ 	.short	0x0000
        /*0020*/ 	.short	0x0001
        /*0022*/ 	.short	0x0000


//--------------------- .nv.info                  --------------------------
	.section	.nv.info,"",@"SHT_CUDA_INFO"
	.align	4


	//----- nvinfo : EIATTR_REGCOUNT
	.align		4
        /*0000*/ 	.byte	0x04, 0x2f
        /*0002*/ 	.short	(.L_4 - .L_3)
	.align		4
.L_3:
        /*0004*/ 	.word	index@(gluon_tcgen05)
        /*0008*/ 	.word	0x00000027


	//----- nvinfo : EIATTR_FRAME_SIZE
	.align		4
.L_4:
        /*000c*/ 	.byte	0x04, 0x11
        /*000e*/ 	.short	(.L_6 - .L_5)
	.align		4
.L_5:
        /*0010*/ 	.word	index@($__internal_2_$__cuda_sm10x_tcgen05_guardrail_trap_unallocated_columns_being_dealloced)
        /*0014*/ 	.word	0x00000000


	//----- nvinfo : EIATTR_FRAME_SIZE
	.align		4
.L_6:
        /*0018*/ 	.byte	0x04, 0x11
        /*001a*/ 	.short	(.L_8 - .L_7)
	.align		4
.L_7:
        /*001c*/ 	.word	index@($__internal_1_$__cuda_sm10x_tcgen05_guardrail_trap_phase_invalid_during_alloc)
        /*0020*/ 	.word	0x00000000


	//----- nvinfo : EIATTR_FRAME_SIZE
	.align		4
.L_8:
        /*0024*/ 	.byte	0x04, 0x11
        /*0026*/ 	.short	(.L_10 - .L_9)
	.align		4
.L_9:
        /*0028*/ 	.word	index@($__internal_0_$__cuda_sm10x_tcgen05_guardrail_trap_col_being_dealloced_not_returned_by_alloc)
        /*002c*/ 	.word	0x00000000


	//----- nvinfo : EIATTR_FRAME_SIZE
	.align		4
.L_10:
        /*0030*/ 	.byte	0x04, 0x11
        /*0032*/ 	.short	(.L_12 - .L_11)
	.align		4
.L_11:
        /*0034*/ 	.word	index@(gluon_tcgen05)
        /*0038*/ 	.word	0x00000000


	//----- nvinfo : EIATTR_MIN_STACK_SIZE
	.align		4
.L_12:
        /*003c*/ 	.byte	0x04, 0x12
        /*003e*/ 	.short	(.L_14 - .L_13)
	.align		4
.L_13:
        /*0040*/ 	.word	index@(gluon_tcgen05)
        /*0044*/ 	.word	0x00000000
.L_14:


//--------------------- .nv.info.gluon_tcgen05    --------------------------
	.section	.nv.info.gluon_tcgen05,"",@"SHT_CUDA_INFO"
	.sectionflags	@""
	.align	4


	//----- nvinfo : EIATTR_CUDA_API_VERSION
	.align		4
        /*0000*/ 	.byte	0x04, 0x37
        /*0002*/ 	.short	(.L_16 - .L_15)
.L_15:
        /*0004*/ 	.word	0x00000081


	//----- nvinfo : EIATTR_KPARAM_INFO
	.align		4
.L_16:
        /*0008*/ 	.byte	0x04, 0x17
        /*000a*/ 	.short	(.L_18 - .L_17)
.L_17:
        /*000c*/ 	.word	0x00000000
        /*0010*/ 	.short	0x000a
        /*0012*/ 	.short	0x0048
        /*0014*/ 	.byte	0x00, 0xf4, 0x21, 0x00


	//----- nvinfo : EIATTR_KPARAM_INFO
	.align		4
.L_18:
        /*0018*/ 	.byte	0x04, 0x17
        /*001a*/ 	.short	(.L_20 - .L_19)
.L_19:
        /*001c*/ 	.word	0x00000000
        /*0020*/ 	.short	0x0009
        /*0022*/ 	.short	0x0040
        /*0024*/ 	.byte	0x00, 0xf4, 0x21, 0x00


	//----- nvinfo : EIATTR_KPARAM_INFO
	.align		4
.L_20:
        /*0028*/ 	.byte	0x04, 0x17
        /*002a*/ 	.short	(.L_22 - .L_21)
.L_21:
        /*002c*/ 	.word	0x00000000
        /*0030*/ 	.short	0x0008
        /*0032*/ 	.short	0x0038
        /*0034*/ 	.byte	0x00, 0xf0, 0x21, 0x00


	//----- nvinfo : EIATTR_KPARAM_INFO
	.align		4
.L_22:
        /*0038*/ 	.byte	0x04, 0x17
        /*003a*/ 	.short	(.L_24 - .L_23)
.L_23:
        /*003c*/ 	.word	0x00000000
        /*0040*/ 	.short	0x0007
        /*0042*/ 	.short	0x0030
        /*0044*/ 	.byte	0x00, 0xf0, 0x21, 0x00


	//----- nvinfo : EIATTR_KPARAM_INFO
	.align		4
.L_24:
        /*0048*/ 	.byte	0x04, 0x17
        /*004a*/ 	.short	(.L_26 - .L_25)
.L_25:
        /*004c*/ 	.word	0x00000000
        /*0050*/ 	.short	0x0006
        /*0052*/ 	.short	0x0028
        /*0054*/ 	.byte	0x00, 0xf0, 0x21, 0x00


	//----- nvinfo : EIATTR_KPARAM_INFO
	.align		4
.L_26:
        /*0058*/ 	.byte	0x04, 0x17
        /*005a*/ 	.short	(.L_28 - .L_27)
.L_27:
        /*005c*/ 	.word	0x00000000
        /*0060*/ 	.short	0x0005
        /*0062*/ 	.short	0x0020
        /*0064*/ 	.byte	0x00, 0xf0, 0x11, 0x00


	//----- nvinfo : EIATTR_KPARAM_INFO
	.align		4
.L_28:
        /*0068*/ 	.byte	0x04, 0x17
        /*006a*/ 	.short	(.L_30 - .L_29)
.L_29:
        /*006c*/ 	.word	0x00000000
        /*0070*/ 	.short	0x0004
        /*0072*/ 	.short	0x001c
        /*0074*/ 	.byte	0x00, 0xf0, 0x11, 0x00


	//----- nvinfo : EIATTR_KPARAM_INFO
	.align		4
.L_30:
        /*0078*/ 	.byte	0x04, 0x17
        /*007a*/ 	.short	(.L_32 - .L_31)
.L_31:
        /*007c*/ 	.word	0x00000000
        /*0080*/ 	.short	0x0003
        /*0082*/ 	.short	0x0018
        /*0084*/ 	.byte	0x00, 0xf0, 0x11, 0x00


	//----- nvinfo : EIATTR_KPARAM_INFO
	.align		4
.L_32:
        /*0088*/ 	.byte	0x04, 0x17
        /*008a*/ 	.short	(.L_34 - .L_33)
.L_33:
        /*008c*/ 	.word	0x00000000
        /*0090*/ 	.short	0x0002
        /*0092*/ 	.short	0x0010
        /*0094*/ 	.byte	0x00, 0xf4, 0x21, 0x00


	//----- nvinfo : EIATTR_KPARAM_INFO
	.align		4
.L_34:
        /*0098*/ 	.byte	0x04, 0x17
        /*009a*/ 	.short	(.L_36 - .L_35)
.L_35:
        /*009c*/ 	.word	0x00000000
        /*00a0*/ 	.short	0x0001
        /*00a2*/ 	.short	0x0008
        /*00a4*/ 	.byte	0x00, 0xf4, 0x21, 0x00


	//----- nvinfo : EIATTR_KPARAM_INFO
	.align		4
.L_36:
        /*00a8*/ 	.byte	0x04, 0x17
        /*00aa*/ 	.short	(.L_38 - .L_37)
.L_37:
        /*00ac*/ 	.word	0x00000000
        /*00b0*/ 	.short	0x0000
        /*00b2*/ 	.short	0x0000
        /*00b4*/ 	.byte	0x00, 0xf4, 0x21, 0x00


	//----- nvinfo : EIATTR_AT_ENTRY_FRAGMENTS
	.align		4
.L_38:
        /*00b8*/ 	.byte	0x04, 0x4f
        /*00ba*/ 	.short	(.L_40 - .L_39)


	//   ....[0]....
.L_39:
        /*00bc*/ 	.word	0x00000004


	//----- nvinfo : EIATTR_RESERVED_SMEM_USED
	.align		4
.L_40:
        /*00c0*/ 	.byte	0x01, 0x41
	.zero		2


	//----- nvinfo : EIATTR_SPARSE_MMA_MASK
	.align		4
        /*00c4*/ 	.byte	0x03, 0x50
        /*00c6*/ 	.short	0x0000


	//----- nvinfo : EIATTR_TCGEN05_1CTA_USED
	.align		4
        /*00c8*/ 	.byte	0x01, 0x51
	.zero		2


	//----- nvinfo : EIATTR_MAXREG_COUNT
	.align		4
        /*00cc*/ 	.byte	0x03, 0x1b
        /*00ce*/ 	.short	0x00ff


	//----- nvinfo : EIATTR_NUM_BARRIERS
	.align		4
        /*00d0*/ 	.byte	0x02, 0x4c
        /*00d2*/ 	.byte	0x01
	.zero		1


	//----- nvinfo : EIATTR_INT_WARP_WIDE_INSTR_OFFSETS
	.align		4
        /*00d4*/ 	.byte	0x04, 0x31
        /*00d6*/ 	.short	(.L_42 - .L_41)


	//   ....[0]....
.L_41:
        /*00d8*/ 	.word	0x00001620


	//   ....[1]....
        /*00dc*/ 	.word	0x00001640


	//   ....[2]....
        /*00e0*/ 	.word	0x000016c0


	//   ....[3]....
        /*00e4*/ 	.word	0x00001990


	//   ....[4]....
        /*00e8*/ 	.word	0x000019a0


	//   ....[5]....
        /*00ec*/ 	.word	0x000019b0


	//   ....[6]....
        /*00f0*/ 	.word	0x000019c0


	//   ....[7]....
        /*00f4*/ 	.word	0x00001bb0


	//   ....[8]....
        /*00f8*/ 	.word	0x00001bc0


	//   ....[9]....
        /*00fc*/ 	.word	0x00001d40


	//   ....[10]....
        /*0100*/ 	.word	0x00001d90


	//   ....[11]....
        /*0104*/ 	.word	0x00001da0


	//   ....[12]....
        /*0108*/ 	.word	0x00001dd0


	//   ....[13]....
        /*010c*/ 	.word	0x00001f50


	//   ....[14]....
        /*0110*/ 	.word	0x00001f60


	//   ....[15]....
        /*0114*/ 	.word	0x00002280


	//   ....[16]....
        /*0118*/ 	.word	0x00002290


	//   ....[17]....
        /*011c*/ 	.word	0x000025d0


	//   ....[18]....
        /*0120*/ 	.word	0x00002620


	//----- nvinfo : EIATTR_COOP_GROUP_MASK_REGIDS
	.align		4
.L_42:
        /*0124*/ 	.byte	0x04, 0x29
        /*0126*/ 	.short	(.L_44 - .L_43)


	//   ....[0]....
.L_43:
        /*0128*/ 	.word	0xffffffff


	//   ....[1]....
        /*012c*/ 	.word	0xffffffff


	//   ....[2]....
        /*0130*/ 	.word	0xffffffff


	//   ....[3]....
        /*0134*/ 	.word	0xffffffff


	//   ....[4]....
        /*0138*/ 	.word	0xffffffff


	//   ....[5]....
        /*013c*/ 	.word	0xffffffff


	//   ....[6]....
        /*0140*/ 	.word	0xffffffff


	//   ....[7]....
        /*0144*/ 	.word	0xffffffff


	//   ....[8]....
        /*0148*/ 	.word	0xffffffff


	//   ....[9]....
        /*014c*/ 	.word	0xffffffff


	//----- nvinfo : EIATTR_COOP_GROUP_INSTR_OFFSETS
	.align		4
.L_44:
        /*0150*/ 	.byte	0x04, 0x28
        /*0152*/ 	.short	(.L_46 - .L_45)


	//   ....[0]....
.L_45:
        /*0154*/ 	.word	0x00000050


	//   ....[1]....
        /*0158*/ 	.word	0x00000310


	//   ....[2]....
        /*015c*/ 	.word	0x000004f0


	//   ....[3]....
        /*0160*/ 	.word	0x000009a0


	//   ....[4]....
        /*0164*/ 	.word	0x00000ae0


	//   ....[5]....
        /*0168*/ 	.word	0x00000f50


	//   ....[6]....
        /*016c*/ 	.word	0x00001090


	//   ....[7]....
        /*0170*/ 	.word	0x000014e0


	//   ....[8]....
        /*0174*/ 	.word	0x00002460


	//   ....[9]....
        /*0178*/ 	.word	0x000026d0


	//----- nvinfo : EIATTR_VRC_CTA_INIT_COUNT
	.align		4
.L_46:
        /*017c*/ 	.byte	0x02, 0x4a
        /*017e*/ 	.byte	0x80
	.zero		1


	//----- nvinfo : EIATTR_MBARRIER_INSTR_OFFSETS
	.align		4
        /*0180*/ 	.byte	0x04, 0x39
        /*0182*/ 	.short	(.L_48 - .L_47)


	//   ....[0]....
.L_47:
        /*0184*/ 	.word	0x000016e0
        /*0188*/ 	.word	0x000000ff
        /*018c*/ 	.word	0x00004800
        /*0190*/ 	.short	0x0100
        /*0192*/ 	.byte	0x08
	.zero		1


	//   ....[1]....
        /*0194*/ 	.word	0x000016f0
        /*0198*/ 	.word	0x000000ff
        /*019c*/ 	.word	0x00004820
        /*01a0*/ 	.short	0x0100
        /*01a2*/ 	.byte	0x08
	.zero		1


	//   ....[2]....
        /*01a4*/ 	.word	0x000017a0
        /*01a8*/ 	.word	0x000000ff
        /*01ac*/ 	.word	0x00004808
        /*01b0*/ 	.short	0x0100
        /*01b2*/ 	.byte	0x08
	.zero		1


	//   ....[3]....
        /*01b4*/ 	.word	0x000017b0
        /*01b8*/ 	.word	0x000000ff
        /*01bc*/ 	.word	0x00004828
        /*01c0*/ 	.short	0x0100
        /*01c2*/ 	.byte	0x08
	.zero		1


	//   ....[4]....
        /*01c4*/ 	.word	0x000018c0
        /*01c8*/ 	.word	0x000000ff
        /*01cc*/ 	.word	0x00004810
        /*01d0*/ 	.short	0x0100
        /*01d2*/ 	.byte	0x08
	.zero		1


	//   ....[5]....
        /*01d4*/ 	.word	0x000018d0
        /*01d8*/ 	.word	0x000000ff
        /*01dc*/ 	.word	0x00004830
        /*01e0*/ 	.short	0x0100
        /*01e2*/ 	.byte	0x08
	.zero		1


	//   ....[6]....
        /*01e4*/ 	.word	0x00001aa0
        /*01e8*/ 	.word	0x000000ff
        /*01ec*/ 	.word	0x00004800
        /*01f0*/ 	.short	0x010a
        /*01f2*/ 	.byte	0x08
	.zero		1


	//   ....[7]....
        /*01f4*/ 	.word	0x00001c10
        /*01f8*/ 	.word	0x000000ff
        /*01fc*/ 	.word	0x00004820
        /*0200*/ 	.short	0x010a
        /*0202*/ 	.byte	0x08
	.zero		1


	//   ....[8]....
        /*0204*/ 	.word	0x00001e40
        /*0208*/ 	.word	0x000000ff
        /*020c*/ 	.word	0x00004800
        /*0210*/ 	.short	0x010a
        /*0212*/ 	.byte	0x09
	.zero		1


	//   ....[9]....
        /*0214*/ 	.word	0x00001fa0
        /*0218*/ 	.word	0x000000ff
        /*021c*/ 	.word	0x00004820
        /*0220*/ 	.short	0x010a
        /*0222*/ 	.byte	0x09
	.zero		1


	//   ....[10]....
        /*0224*/ 	.word	0x00002070
        /*0228*/ 	.word	0x000000ff
        /*022c*/ 	.word	0x00004800
        /*0230*/ 	.short	0x0108
        /*0232*/ 	.byte	0x08
	.zero		1


	//   ....[11]....
        /*0234*/ 	.word	0x00002080
        /*0238*/ 	.word	0x000000ff
        /*023c*/ 	.word	0x00004820
        /*0240*/ 	.short	0x0108
        /*0242*/ 	.byte	0x08
	.zero		1


	//   ....[12]....
        /*0244*/ 	.word	0x000020d0
        /*0248*/ 	.word	0x000000ff
        /*024c*/ 	.word	0x00004808
        /*0250*/ 	.short	0x0108
        /*0252*/ 	.byte	0x08
	.zero		1


	//   ....[13]....
        /*0254*/ 	.word	0x000020e0
        /*0258*/ 	.word	0x000000ff
        /*025c*/ 	.word	0x00004828
        /*0260*/ 	.short	0x0108
        /*0262*/ 	.byte	0x08
	.zero		1


	//   ....[14]....
        /*0264*/ 	.word	0x00002130
        /*0268*/ 	.word	0x000000ff
        /*026c*/ 	.word	0x00004810
        /*0270*/ 	.short	0x0108
        /*0272*/ 	.byte	0x08
	.zero		1


	//   ....[15]....
        /*0274*/ 	.word	0x00002140
        /*0278*/ 	.word	0x000000ff
        /*027c*/ 	.word	0x00004830
        /*0280*/ 	.short	0x0108
        /*0282*/ 	.byte	0x08
	.zero		1


	//   ....[16]....
        /*0284*/ 	.word	0x000026f0
        /*0288*/ 	.word	0x000000ff
        /*028c*/ 	.word	0x00004800
        /*0290*/ 	.short	0x010a
        /*0292*/ 	.byte	0x08
	.zero		1


	//   ....[17]....
        /*0294*/ 	.word	0x00002720
        /*0298*/ 	.word	0x000000ff
        /*029c*/ 	.word	0x00004820
        /*02a0*/ 	.short	0x010a
        /*02a2*/ 	.byte	0x08
	.zero		1


	//   ....[18]....
        /*02a4*/ 	.word	0x00002750
        /*02a8*/ 	.word	0x000000ff
        /*02ac*/ 	.word	0x00004800
        /*02b0*/ 	.short	0x010a
        /*02b2*/ 	.byte	0x09
	.zero		1


	//   ....[19]....
        /*02b4*/ 	.word	0x00002780
        /*02b8*/ 	.word	0x000000ff
        /*02bc*/ 	.word	0x00004820
        /*02c0*/ 	.short	0x010a
        /*02c2*/ 	.byte	0x09
	.zero		1


	//----- nvinfo : EIATTR_NUM_MBARRIERS
	.align		4
.L_48:
        /*02c4*/ 	.byte	0x03, 0x38
        /*02c6*/ 	.short	0x0006


	//----- nvinfo : EIATTR_EXIT_INSTR_OFFSETS
	.align		4
        /*02c8*/ 	.byte	0x04, 0x1c
        /*02ca*/ 	.short	(.L_50 - .L_49)


	//   ....[0]....
.L_49:
        /*02cc*/ 	.word	0x000026e0


	//----- nvinfo : EIATTR_REQNTID
	.align		4
.L_50:
        /*02d0*/ 	.byte	0x04, 0x10
        /*02d2*/ 	.short	(.L_52 - .L_51)
.L_51:
        /*02d4*/ 	.word	0x00000100
        /*02d8*/ 	.word	0x00000001
        /*02dc*/ 	.word	0x00000001


	//----- nvinfo : EIATTR_CRS_STACK_SIZE
	.align		4
.L_52:
        /*02e0*/ 	.byte	0x04, 0x1e
        /*02e2*/ 	.short	(.L_54 - .L_53)
.L_53:
        /*02e4*/ 	.word	0x00000000


	//----- nvinfo : EIATTR_CBANK_PARAM_SIZE
	.align		4
.L_54:
        /*02e8*/ 	.byte	0x03, 0x19
        /*02ea*/ 	.short	0x0050


	//----- nvinfo : EIATTR_PARAM_CBANK
	.align		4
        /*02ec*/ 	.byte	0x04, 0x0a
        /*02ee*/ 	.short	(.L_56 - .L_55)
	.align		4
.L_55:
        /*02f0*/ 	.word	index@(.nv.constant0.gluon_tcgen05)
        /*02f4*/ 	.short	0x0380
        /*02f6*/ 	.short	0x0050


	//----- nvinfo : EIATTR_SW_WAR
	.align		4
.L_56:
        /*02f8*/ 	.byte	0x04, 0x36
        /*02fa*/ 	.short	(.L_58 - .L_57)
.L_57:
        /*02fc*/ 	.word	0x00000008
.L_58:


//--------------------- .nv.compat                --------------------------
	.section	.nv.compat,"",@"SHT_CUDA_COMPAT_INFO"
	.align	4
        /*0000*/ 	.byte	0x02, 0x02, 0x02, 0x00, 0x02, 0x05, 0x05, 0x00, 0x02, 0x03, 0x03, 0x00, 0x02, 0x06, 0x01, 0x00


//--------------------- .nv.callgraph             --------------------------
	.section	.nv.callgraph,"",@"SHT_CUDA_CALLGRAPH"
	.align	4
	.sectionentsize	8
	.align		4
        /*0000*/ 	.word	0x00000000
	.align		4
        /*0004*/ 	.word	0xffffffff
	.align		4
        /*0008*/ 	.word	0x00000000
	.align		4
        /*000c*/ 	.word	0xfffffffe
	.align		4
        /*0010*/ 	.word	0x00000000
	.align		4
        /*0014*/ 	.word	0xfffffffd
	.align		4
        /*0018*/ 	.word	0x00000000
	.align		4
        /*001c*/ 	.word	0xfffffffc


//--------------------- .text.gluon_tcgen05       --------------------------
	.section	.text.gluon_tcgen05,"ax",@progbits
	.align	128
        .global         gluon_tcgen05
        .type           gluon_tcgen05,@function
        .size           gluon_tcgen05,(.L_x_81 - gluon_tcgen05)
        .other          gluon_tcgen05,@"STO_CUDA_ENTRY STV_DEFAULT"
gluon_tcgen05:
.text.gluon_tcgen05:
[----:B------:R-:W1:Y:S01]  /*0000*/  LDC R1, c[0x0][0x37c] ;  /* 0x0000df00ff017b82 */ /* 0x000e620000000800 */
[----:B------:R-:W2:Y:S02]  /*0010*/  S2R R0, SR_TID.X ;  /* 0x0000000000007919 */ /* 0x000ea40000002100 */
[----:B--2---:R-:W-:-:S13]  /*0020*/  ISETP.GE.U32.AND P2, PT, R0, 0x20, PT ;  /* 0x000000200000780c */ /* 0x004fda0003f46070 */
[----:B------:R-:W-:Y:S05]  /*0030*/  @P2 BRA `(.L_x_0) ;  /* 0x0000000000b82947 */ /* 0x000fea0003800000 */
[----:B------:R-:W2:Y:S01]  /*0040*/  S2UR UR6, SR_CgaCtaId ;  /* 0x00000000000679c3 */ /* 0x000ea20000008800 */
[----:B------:R-:W-:Y:S01]  /*0050*/  NOP ;  /* 0x0000000000007918 */ /* 0x000fe20000000000 */
[----:B------:R-:W-:Y:S02]  /*0060*/  UMOV UR4, 0x40 ;  /* 0x0000004000047882 */ /* 0x000fe40000000000 */
[----:B--2---:R-:W-:-:S09]  /*0070*/  ULEA UR4, UR6, UR4, 0x18 ;  /* 0x0000000406047291 */ /* 0x004fd2000f8ec0ff */
[----:B------:R-:W2:Y:S01]  /*0080*/  LDS.U8 R2, [UR4] ;  /* 0x00000004ff027984 */ /* 0x000ea20008000000 */
[----:B------:R-:W-:Y:S02]  /*0090*/  UMOV UR4, 0x400 ;  /* 0x0000040000047882 */ /* 0x000fe40000000000 */
[----:B------:R-:W-:Y:S01]  /*00a0*/  ULEA UR4, UR6, UR4, 0x18 ;  /* 0x0000000406047291 */ /* 0x000fe2000f8ec0ff */
[----:B--2---:R-:W-:-:S13]  /*00b0*/  ISETP.NE.AND P0, PT, R2, RZ, PT ;  /* 0x000000ff0200720c */ /* 0x004fda0003f05270 */
[----:B------:R-:W-:Y:S05]  /*00c0*/  @P0 BRA `(.L_x_1) ;  /* 0x00000000007c0947 */ /* 0x000fea0003800000 */
[----:B------:R-:W-:-:S13]  /*00d0*/  ELECT P0, URZ, PT ;  /* 0x0000000000ff782f */ /* 0x000fda0003800000 */
[----:B------:R-:W-:Y:S05]  /*00e0*/  @!P0 BRA `(.L_x_2) ;  /* 0x0000000000848947 */ /* 0x000fea0003800000 */
[----:B------:R-:W-:Y:S01]  /*00f0*/  UMOV UR5, 0x2 ;  /* 0x0000000200057882 */ /* 0x000fe20000000000 */
[----:B------:R-:W-:Y:S02]  /*0100*/  IMAD.MOV.U32 R5, RZ, RZ, 0x1 ;  /* 0x00000001ff057424 */ /* 0x000fe400078e00ff */
[----:B------:R-:W-:Y:S02]  /*0110*/  IMAD.MOV.U32 R3, RZ, RZ, 0x3 ;  /* 0x00000003ff037424 */ /* 0x000fe400078e00ff */
[----:B------:R-:W-:Y:S04]  /*0120*/  DEPBAR.LE SB2, 0x36 ;  /* 0x0000ad800000791a */ /* 0x000fe80000000000 */
[----:B------:R-:W2:Y:S02]  /*0130*/  UTCATOMSWS.FIND_AND_SET.ALIGN UP0, UR5, UR5 ;  /* 0x00000005000575e3 */ /* 0x000ea40008000800 */
[----:B--2---:R-:W-:-:S04]  /*0140*/  PLOP3.LUT P0, PT, PT, PT, UP0, 0x80, 0x8 ;  /* 0x000000000008781c */ /* 0x004fc80003f0f008 */
[----:B------:R-:W-:-:S04]  /*0150*/  SEL R2, RZ, 0xffffffff, !P0 ;  /* 0xffffffffff027807 */ /* 0x000fc80004000000 */
[----:B------:R-:W-:Y:S01]  /*0160*/  ISETP.NE.AND P0, PT, R2, RZ, PT ;  /* 0x000000ff0200720c */ /* 0x000fe20003f05270 */
[----:B------:R-:W-:-:S12]  /*0170*/  IMAD.U32 R2, RZ, RZ, UR5 ;  /* 0x00000005ff027e24 */ /* 0x000fd8000f8e00ff */
[----:B------:R-:W-:Y:S05]  /*0180*/  @P0 BRA `(.L_x_3) ;  /* 0x0000000000240947 */ /* 0x000fea0003800000 */
.L_x_4:
[----:B------:R-:W-:Y:S05]  /*0190*/  NANOSLEEP 0x64 ;  /* 0x000000640000795d */ /* 0x000fea0003800000 */
[----:B------:R-:W-:-:S05]  /*01a0*/  UMOV UR5, 0x2 ;  /* 0x0000000200057882 */ /* 0x000fca0000000000 */
[----:B------:R-:W-:Y:S04]  /*01b0*/  DEPBAR.LE SB2, 0x36 ;  /* 0x0000ad800000791a */ /* 0x000fe80000000000 */
[----:B------:R-:W2:Y:S02]  /*01c0*/  UTCATOMSWS.FIND_AND_SET.ALIGN UP0, UR5, UR5 ;  /* 0x00000005000575e3 */ /* 0x000ea40008000800 */
[----:B--2---:R-:W-:-:S04]  /*01d0*/  PLOP3.LUT P0, PT, PT, PT, UP0, 0x80, 0x8 ;  /* 0x000000000008781c */ /* 0x004fc80003f0f008 */
[----:B------:R-:W-:-:S04]  /*01e0*/  SEL R2, RZ, 0xffffffff, !P0 ;  /* 0xffffffffff027807 */ /* 0x000fc80004000000 */
[----:B------:R-:W-:Y:S01]  /*01f0*/  ISETP.NE.AND P0, PT, R2, RZ, PT ;  /* 0x000000ff0200720c */ /* 0x000fe20003f05270 */
[----:B------:R-:W-:-:S12]  /*0200*/  IMAD.U32 R2, RZ, RZ, UR5 ;  /* 0x00000005ff027e24 */ /* 0x000fd8000f8e00ff */
[----:B------:R-:W-:Y:S05]  /*0210*/  @!P0 BRA `(.L_x_4) ;  /* 0xfffffffc00dc8947 */ /* 0x000fea000383ffff */
.L_x_3:
[C---:B------:R-:W-:Y:S01]  /*0220*/  VIADD R4, R2.reuse, 0x10 ;  /* 0x0000001002047836 */ /* 0x040fe20000000000 */
[----:B------:R-:W-:Y:S01]  /*0230*/  UMOV UR5, 0x50 ;  /* 0x0000005000057882 */ /* 0x000fe20000000000 */
[----:B------:R-:W-:Y:S01]  /*0240*/  SHF.L.U32 R3, R3, R2, RZ ;  /* 0x0000000203037219 */ /* 0x000fe200000006ff */
[----:B------:R-:W-:Y:S01]  /*0250*/  ULEA UR5, UR6, UR5, 0x18 ;  /* 0x0000000506057291 */ /* 0x000fe2000f8ec0ff */
[----:B------:R-:W-:Y:S01]  /*0260*/  IMAD.SHL.U32 R2, R2, 0x20, RZ ;  /* 0x0000002002027824 */ /* 0x000fe200078e00ff */
[----:B------:R-:W-:-:S04]  /*0270*/  SHF.L.U32 R4, R5, R4, RZ ;  /* 0x0000000405047219 */ /* 0x000fc800000006ff */
[----:B------:R-:W-:-:S05]  /*0280*/  LOP3.LUT R3, R4, R3, RZ, 0xfc, !PT ;  /* 0x0000000304037212 */ /* 0x000fca00078efcff */
[----:B------:R2:W-:Y:S04]  /*0290*/  ATOMS.OR RZ, [UR5], R3 ;  /* 0x00000003ffff798c */ /* 0x0005e8000b000005 */
[----:B------:R2:W-:Y:S01]  /*02a0*/  STS [UR4], R2 ;  /* 0x00000002ff007988 */ /* 0x0005e20008000804 */
[----:B------:R-:W-:Y:S05]  /*02b0*/  BRA `(.L_x_2) ;  /* 0x0000000000107947 */ /* 0x000fea0003800000 */
.L_x_1:
[----:B------:R-:W-:Y:S01]  /*02c0*/  IMAD.MOV.U32 R3, RZ, RZ, -0x1 ;  /* 0xffffffffff037424 */ /* 0x000fe200078e00ff */
[----:B------:R-:W-:-:S04]  /*02d0*/  MOV R2, 0x300 ;  /* 0x0000030000027802 */ /* 0x000fc80000000f00 */
[----:B------:R2:W-:Y:S03]  /*02e0*/  STS [UR4], R3 ;  /* 0x00000003ff007988 */ /* 0x0005e60008000804 */
[----:B-12---:R-:W-:Y:S05]  /*02f0*/  CALL.REL.NOINC `($__internal_1_$__cuda_sm10x_tcgen05_guardrail_trap_phase_invalid_during_alloc) ;  /* 0x0000002400387944 */ /* 0x006fea0003c00000 */
.L_x_2:
[----:B------:R-:W-:Y:S05]  /*0300*/  WARPSYNC.ALL ;  /* 0x0000000000007948 */ /* 0x000fea0003800000 */
[----:B------:R-:W-:Y:S01]  /*0310*/  NOP ;  /* 0x0000000000007918 */ /* 0x000fe20000000000 */
.L_x_0:
[----:B------:R-:W3:Y:S08]  /*0320*/  S2UR UR4, SR_CgaCtaId ;  /* 0x00000000000479c3 */ /* 0x000ef00000008800 */
[----:B------:R-:W-:Y:S01]  /*0330*/  BAR.SYNC.DEFER_BLOCKING 0x0 ;  /* 0x0000000000007b1d */ /* 0x000fe20000010000 */
[----:B------:R-:W-:-:S05]  /*0340*/  LOP3.LUT R36, R0, 0xff, RZ, 0xc0, !PT ;  /* 0x000000ff00247812 */ /* 0x000fca00078ec0ff */
[----:B------:R-:W-:Y:S02]  /*0350*/  UMOV UR8, 0x400 ;  /* 0x0000040000087882 */ /* 0x000fe40000000000 */
[----:B------:R-:W4:Y:S08]  /*0360*/  LDC R8, c[0x0][0x3a0] ;  /* 0x0000e800ff087b82 */ /* 0x000f300000000800 */
[----:B------:R-:W5:Y:S01]  /*0370*/  S2UR UR9, SR_CTAID.Y ;  /* 0x00000000000979c3 */ /* 0x000f620000002600 */
[----:B---3--:R-:W-:-:S09]  /*0380*/  ULEA UR8, UR4, UR8, 0x18 ;  /* 0x0000000804087291 */ /* 0x008fd2000f8ec0ff */
[----:B------:R-:W3:Y:S01]  /*0390*/  LDS R4, [UR8] ;  /* 0x00000008ff047984 */ /* 0x000ee20008000800 */
[----:B------:R-:W-:Y:S06]  /*03a0*/  BAR.SYNC.DEFER_BLOCKING 0x0 ;  /* 0x0000000000007b1d */ /* 0x000fec0000010000 */
[----:B------:R-:W-:Y:S05]  /*03b0*/  @P2 BRA `(.L_x_5) ;  /* 0x0000000000182947 */ /* 0x000fea0003800000 */
[----:B------:R-:W-:Y:S01]  /*03c0*/  ELECT P0, URZ, PT ;  /* 0x0000000000ff782f */ /* 0x000fe20003800000 */
[----:B--2---:R-:W-:Y:S01]  /*03d0*/  IMAD.MOV.U32 R2, RZ, RZ, 0x1 ;  /* 0x00000001ff027424 */ /* 0x004fe200078e00ff */
[----:B------:R-:W-:Y:S01]  /*03e0*/  UMOV UR5, 0x40 ;  /* 0x0000004000057882 */ /* 0x000fe20000000000 */
[----:B------:R-:W-:Y:S01]  /*03f0*/  UVIRTCOUNT.DEALLOC.SMPOOL 0x80 ;  /* 0x000000800000784c */ /* 0x000fe20000000000 */
[----:B------:R-:W-:-:S09]  /*0400*/  ULEA UR5, UR4, UR5, 0x18 ;  /* 0x0000000504057291 */ /* 0x000fd2000f8ec0ff */
[----:B------:R2:W-:Y:S03]  /*0410*/  @P0 STS.U8 [UR5], R2 ;  /* 0x00000002ff000988 */ /* 0x0005e60008000005 */
.L_x_5:
[----:B------:R-:W2:Y:S01]  /*0420*/  S2UR UR4, SR_CTAID.Z ;  /* 0x00000000000479c3 */ /* 0x000ea20000002700 */
[----:B------:R-:W5:Y:S01]  /*0430*/  LDCU UR5, c[0x0][0x370] ;  /* 0x00006e00ff0577ac */ /* 0x000f620008000800 */
[----:B------:R-:W-:Y:S01]  /*0440*/  ISETP.GE.U32.AND P0, PT, R36, 0x20, PT ;  /* 0x000000202400780c */ /* 0x000fe20003f06070 */
[----:B----4-:R-:W-:Y:S01]  /*0450*/  VIADD R6, R8, 0xffffffff ;  /* 0xffffffff08067836 */ /* 0x010fe20000000000 */
[C---:B------:R-:W-:Y:S01]  /*0460*/  ISETP.NE.U32.AND P3, PT, R36.reuse, RZ, PT ;  /* 0x000000ff2400720c */ /* 0x040fe20003f65070 */
[----:B------:R-:W2:Y:S02]  /*0470*/  LDCU UR6, c[0x0][0x374] ;  /* 0x00006e80ff0677ac */ /* 0x000ea40008000800 */
[----:B--2---:R-:W-:Y:S01]  /*0480*/  LEA R3, R36, UR8, 0x2 ;  /* 0x0000000824037c11 */ /* 0x004fe2000f8e10ff */
[----:B------:R-:W-:Y:S01]  /*0490*/  BSSY.RECONVERGENT B0, `(.L_x_6) ;  /* 0x0000015000007945 */ /* 0x000fe20003800200 */
[----:B------:R-:W5:Y:S01]  /*04a0*/  S2UR UR7, SR_CTAID.X ;  /* 0x00000000000779c3 */ /* 0x000f620000002500 */
[----:B------:R-:W2:Y:S01]  /*04b0*/  LDCU.64 UR20, c[0x0][0x3c0] ;  /* 0x00007800ff1477ac */ /* 0x000ea20008000a00 */
[----:B---3--:R-:W-:-:S04]  /*04c0*/  R2UR UR23, R4 ;  /* 0x00000000041772ca */ /* 0x008fc800000e0000 */
[----:B------:R3:W-:Y:S02]  /*04d0*/  @!P0 STS [R3], RZ ;  /* 0x000000ff03008388 */ /* 0x0007e40000000800 */
[----:B------:R-:W4:Y:S01]  /*04e0*/  LDC R2, c[0x0][0x398] ;  /* 0x0000e600ff027b82 */ /* 0x000f220000000800 */
[----:B------:R-:W-:Y:S01]  /*04f0*/  NOP ;  /* 0x0000000000007918 */ /* 0x000fe20000000000 */
[----:B------:R3:W-:Y:S01]  /*0500*/  @!P3 STS [UR8+0x20], R6 ;  /* 0x00002006ff00b988 */ /* 0x0007e20008000808 */
[----:B-----5:R-:W-:-:S04]  /*0510*/  UIMAD UR4, UR4, UR6, UR9 ;  /* 0x00000006040472a4 */ /* 0x020fc8000f8e0209 */
[----:B------:R-:W-:-:S04]  /*0520*/  UIMAD UR4, UR4, UR5, UR7 ;  /* 0x00000005040472a4 */ /* 0x000fc8000f8e0207 */
[----:B------:R-:W-:-:S04]  /*0530*/  UIMAD UR4, UR4, 0x180, URZ ;  /* 0x00000180040478a4 */ /* 0x000fc8000f8e02ff */
[----:B--2---:R-:W-:Y:S01]  /*0540*/  UIADD3 UR24, UP0, UPT, UR4, UR20, URZ ;  /* 0x0000001404187290 */ /* 0x004fe2000ff1e0ff */
[----:B----4-:R-:W-:-:S03]  /*0550*/  VIADD R2, R2, 0xffffffff ;  /* 0xffffffff02027836 */ /* 0x010fc60000000000 */
[----:B------:R-:W-:Y:S01]  /*0560*/  ULEA.HI.X.SX32 UR25, UR4, UR21, 0x1, UP0 ;  /* 0x0000001504197291 */ /* 0x000fe200080f0eff */
[----:B---3--:R-:W-:Y:S11]  /*0570*/  @P3 BRA `(.L_x_7) ;  /* 0x0000000000183947 */ /* 0x008ff60003800000 */
[----:B------:R-:W2:Y:S01]  /*0580*/  LDS R4, [UR8+0x8] ;  /* 0x00000808ff047984 */ /* 0x000ea20008000800 */
[----:B------:R-:W3:Y:S01]  /*0590*/  LDC.64 R10, c[0x0][0x380] ;  /* 0x0000e000ff0a7b82 */ /* 0x000ee20000000a00 */
[----:B------:R-:W-:Y:S02]  /*05a0*/  IMAD.MOV.U32 R5, RZ, RZ, 0x70 ;  /* 0x00000070ff057424 */ /* 0x000fe400078e00ff */
[----:B---3--:R3:W-:Y:S03]  /*05b0*/  STS.64 [UR8], R10 ;  /* 0x0000000aff007988 */ /* 0x0087e60008000a08 */
[----:B--2---:R-:W-:-:S05]  /*05c0*/  LOP3.LUT R4, R4, 0x10, R5, 0xd8, !PT ;  /* 0x0000001004047812 */ /* 0x004fca00078ed805 */
[----:B------:R3:W-:Y:S02]  /*05d0*/  STS [UR8+0x8], R4 ;  /* 0x00000804ff007988 */ /* 0x0007e40008000808 */
.L_x_7:
[----:B------:R-:W-:Y:S05]  /*05e0*/  BSYNC.RECONVERGENT B0 ;  /* 0x0000000000007941 */ /* 0x000fea0003800200 */
.L_x_6:
[----:B------:R-:W-:Y:S04]  /*05f0*/  BSSY.RECONVERGENT B0, `(.L_x_8) ;  /* 0x000000a000007945 */ /* 0x000fe80003800200 */
[----:B------:R-:W-:Y:S05]  /*0600*/  @P3 BRA `(.L_x_9) ;  /* 0x0000000000203947 */ /* 0x000fea0003800000 */
[----:B---3--:R-:W2:Y:S01]  /*0610*/  LDS R4, [UR8+0x34] ;  /* 0x00003408ff047984 */ /* 0x008ea20008000800 */
[----:B------:R-:W-:Y:S02]  /*0620*/  IMAD.MOV.U32 R5, RZ, RZ, 0x1f000000 ;  /* 0x1f000000ff057424 */ /* 0x000fe400078e00ff */
[----:B------:R-:W-:Y:S01]  /*0630*/  @!P3 IMAD.MOV.U32 R7, RZ, RZ, 0x7f ;  /* 0x0000007fff07b424 */ /* 0x000fe200078e00ff */
[----:B------:R-:W3:Y:S02]  /*0640*/  @!P3 LDS R10, [UR8+0x38] ;  /* 0x00003808ff0ab984 */ /* 0x000ee40008000800 */
[----:B--2---:R-:W-:Y:S02]  /*0650*/  LOP3.LUT R4, R4, 0xff000000, R5, 0xb8, !PT ;  /* 0xff00000004047812 */ /* 0x004fe400078eb805 */
[----:B---3--:R-:W-:-:S03]  /*0660*/  @!P3 LOP3.LUT R5, R10, 0xff, R7, 0xb8, !PT ;  /* 0x000000ff0a05b812 */ /* 0x008fc600078eb807 */
[----:B------:R2:W-:Y:S04]  /*0670*/  STS [UR8+0x34], R4 ;  /* 0x00003404ff007988 */ /* 0x0005e80008000808 */
[----:B------:R2:W-:Y:S02]  /*0680*/  @!P3 STS [UR8+0x38], R5 ;  /* 0x00003805ff00b988 */ /* 0x0005e40008000808 */
.L_x_9:
[----:B------:R-:W-:Y:S05]  /*0690*/  BSYNC.RECONVERGENT B0 ;  /* 0x0000000000007941 */ /* 0x000fea0003800200 */
.L_x_8:
[----:B------:R-:W-:Y:S04]  /*06a0*/  BSSY.RECONVERGENT B0, `(.L_x_10) ;  /* 0x000000a000007945 */ /* 0x000fe80003800200 */
[----:B------:R-:W-:Y:S05]  /*06b0*/  @P3 BRA `(.L_x_11) ;  /* 0x0000000000203947 */ /* 0x000fea0003800000 */
[----:B--23--:R-:W2:Y:S01]  /*06c0*/  LDS R4, [UR8+0x1c] ;  /* 0x00001c08ff047984 */ /* 0x00cea20008000800 */
[----:B------:R-:W3:Y:S03]  /*06d0*/  LDC.64 R10, c[0x0][0x3a8] ;  /* 0x0000ea00ff0a7b82 */ /* 0x000ee60000000a00 */
[----:B------:R4:W-:Y:S01]  /*06e0*/  STS [UR8+0x24], R2 ;  /* 0x00002402ff007988 */ /* 0x0009e20008000808 */
[--C-:B---3--:R-:W-:Y:S02]  /*06f0*/  SHF.R.U32.HI R7, RZ, 0x4, R11.reuse ;  /* 0x00000004ff077819 */ /* 0x108fe4000001160b */
[----:B------:R-:W-:-:S05]  /*0700*/  SHF.R.U64 R5, R10, 0x4, R11 ;  /* 0x000000040a057819 */ /* 0x000fca000000120b */
[----:B------:R4:W-:Y:S01]  /*0710*/  STS [UR8+0xc], R5 ;  /* 0x00000c05ff007988 */ /* 0x0009e20008000808 */
[----:B--2---:R-:W-:-:S05]  /*0720*/  LOP3.LUT R4, R4, 0xf, R7, 0xb8, !PT ;  /* 0x0000000f04047812 */ /* 0x004fca00078eb807 */
[----:B------:R4:W-:Y:S02]  /*0730*/  STS [UR8+0x1c], R4 ;  /* 0x00001c04ff007988 */ /* 0x0009e40008000808 */
.L_x_11:
[----:B------:R-:W-:Y:S05]  /*0740*/  BSYNC.RECONVERGENT B0 ;  /* 0x0000000000007941 */ /* 0x000fea0003800200 */
.L_x_10:
[----:B------:R-:W-:Y:S04]  /*0750*/  BSSY.RECONVERGENT B1, `(.L_x_12) ;  /* 0x000001d000017945 */ /* 0x000fe80003800200 */
[----:B------:R-:W-:Y:S04]  /*0760*/  BSSY.RELIABLE B0, `(.L_x_13) ;  /* 0x0000018000007945 */ /* 0x000fe80003800100 */
[----:B------:R-:W-:Y:S05]  /*0770*/  @P3 BRA `(.L_x_14) ;  /* 0x00000000001c3947 */ /* 0x000fea0003800000 */
[----:B--234-:R-:W2:Y:S02]  /*0780*/  LDS R4, [UR8+0x34] ;  /* 0x00003408ff047984 */ /* 0x01cea40008000800 */
[----:B--2---:R-:W-:-:S05]  /*0790*/  LOP3.LUT R4, R4, 0x7, RZ, 0xb8, !PT ;  /* 0x0000000704047812 */ /* 0x004fca00078eb8ff */
[----:B------:R2:W-:Y:S01]  /*07a0*/  STS [UR8+0x34], R4 ;  /* 0x00003404ff007988 */ /* 0x0005e20008000808 */
[----:B------:R-:W-:Y:S05]  /*07b0*/  @P3 BRA `(.L_x_15) ;  /* 0x00000000001c3947 */ /* 0x000fea0003800000 */
[----:B--2---:R-:W2:Y:S02]  /*07c0*/  LDS R4, [UR8+0x34] ;  /* 0x00003408ff047984 */ /* 0x004ea40008000800 */
[----:B--2---:R-:W-:-:S05]  /*07d0*/  LOP3.LUT R4, R4, 0x38, RZ, 0xb8, !PT ;  /* 0x0000003804047812 */ /* 0x004fca00078eb8ff */
[----:B------:R5:W-:Y:S02]  /*07e0*/  STS [UR8+0x34], R4 ;  /* 0x00003404ff007988 */ /* 0x000be40008000808 */
.L_x_14:
[----:B------:R-:W-:Y:S05]  /*07f0*/  @P3 BRA `(.L_x_16) ;  /* 0x00000000001c3947 */ /* 0x000fea0003800000 */
[----:B--2345:R-:W2:Y:S02]  /*0800*/  LDS R4, [UR8+0x8] ;  /* 0x00000808ff047984 */ /* 0x03cea40008000800 */
[----:B--2---:R-:W-:-:S05]  /*0810*/  LOP3.LUT R4, R4, 0x780, RZ, 0xb8, !PT ;  /* 0x0000078004047812 */ /* 0x004fca00078eb8ff */
[----:B------:R3:W-:Y:S02]  /*0820*/  STS [UR8+0x8], R4 ;  /* 0x00000804ff007988 */ /* 0x0007e40008000808 */
.L_x_15:
[----:B------:R-:W-:Y:S05]  /*0830*/  @P3 BRA `(.L_x_17) ;  /* 0x0000000000283947 */ /* 0x000fea0003800000 */
[----:B--23--:R-:W2:Y:S02]  /*0840*/  LDS R4, [UR8+0x8] ;  /* 0x00000808ff047984 */ /* 0x00cea40008000800 */
[----:B--2---:R-:W-:-:S05]  /*0850*/  LOP3.LUT R4, R4, 0x1800, RZ, 0xb8, !PT ;  /* 0x0000180004047812 */ /* 0x004fca00078eb8ff */
[----:B------:R2:W-:Y:S02]  /*0860*/  STS [UR8+0x8], R4 ;  /* 0x00000804ff007988 */ /* 0x0005e40008000808 */
.L_x_16:
[----:B------:R-:W-:Y:S05]  /*0870*/  @P3 BREAK.RELIABLE B0 ;  /* 0x0000000000003942 */ /* 0x000fea0003800100 */
[----:B------:R-:W-:Y:S05]  /*0880*/  @P3 BRA `(.L_x_18) ;  /* 0x0000000000243947 */ /* 0x000fea0003800000 */
[----:B--2-4-:R-:W2:Y:S01]  /*0890*/  LDS R5, [UR8+0x8] ;  /* 0x00000808ff057984 */ /* 0x014ea20008000800 */
[----:B---3-5:R-:W-:-:S05]  /*08a0*/  IMAD.MOV.U32 R4, RZ, RZ, 0x6000 ;  /* 0x00006000ff047424 */ /* 0x028fca00078e00ff */
[----:B--2---:R-:W-:-:S04]  /*08b0*/  LOP3.LUT R4, R5, 0x2000, R4, 0xd8, !PT ;  /* 0x0000200005047812 */ /* 0x004fc800078ed804 */
[----:B------:R-:W-:-:S05]  /*08c0*/  LOP3.LUT R4, R4, 0x400000, RZ, 0xb8, !PT ;  /* 0x0040000004047812 */ /* 0x000fca00078eb8ff */
[----:B------:R4:W-:Y:S02]  /*08d0*/  STS [UR8+0x8], R4 ;  /* 0x00000804ff007988 */ /* 0x0009e40008000808 */
.L_x_17:
[----:B------:R-:W-:Y:S05]  /*08e0*/  BSYNC.RELIABLE B0 ;  /* 0x0000000000007941 */ /* 0x000fea0003800100 */
.L_x_13:
[----:B--234-:R-:W2:Y:S02]  /*08f0*/  @!P3 LDS R4, [UR8+0x8] ;  /* 0x00000808ff04b984 */ /* 0x01cea40008000800 */
[----:B--2---:R-:W-:-:S05]  /*0900*/  @!P3 LOP3.LUT R4, R4, 0x8000, RZ, 0xb8, !PT ;  /* 0x000080000404b812 */ /* 0x004fca00078eb8ff */
[----:B------:R2:W-:Y:S02]  /*0910*/  @!P3 STS [UR8+0x8], R4 ;  /* 0x00000804ff00b988 */ /* 0x0005e40008000808 */
.L_x_18:
[----:B------:R-:W-:Y:S05]  /*0920*/  BSYNC.RECONVERGENT B1 ;  /* 0x0000000000017941 */ /* 0x000fea0003800200 */
.L_x_12:
[----:B------:R-:W-:Y:S05]  /*0930*/  WARPSYNC.ALL ;  /* 0x0000000000007948 */ /* 0x000fea0003800000 */
[----:B------:R-:W-:Y:S01]  /*0940*/  NOP ;  /* 0x0000000000007918 */ /* 0x000fe20000000000 */
[----:B------:R-:W2:Y:S02]  /*0950*/  LDC R7, c[0x0][0x39c] ;  /* 0x0000e700ff077b82 */ /* 0x000ea40000000800 */
[----:B--2---:R-:W-:Y:S01]  /*0960*/  VIADD R7, R7, 0xffffffff ;  /* 0xffffffff07077836 */ /* 0x004fe20000000000 */
[----:B------:R-:W-:Y:S06]  /*0970*/  @P0 BRA `(.L_x_19) ;  /* 0x0000000000300947 */ /* 0x000fec0003800000 */
[----:B---345:R-:W2:Y:S01]  /*0980*/  S2R R4, SR_LANEID ;  /* 0x0000000000047919 */ /* 0x038ea20000000000 */
[----:B------:R-:W-:Y:S05]  /*0990*/  WARPSYNC.ALL ;  /* 0x0000000000007948 */ /* 0x000fea0003800000 */
[----:B------:R-:W-:Y:S01]  /*09a0*/  NOP ;  /* 0x0000000000007918 */ /* 0x000fe20000000000 */
[----:B--2---:R-:W-:-:S05]  /*09b0*/  IMAD.SHL.U32 R9, R4, 0x4, RZ ;  /* 0x0000000404097824 */ /* 0x004fca00078e00ff */
[----:B------:R-:W2:Y:S01]  /*09c0*/  LDS R11, [R9+UR8] ;  /* 0x00000008090b7984 */ /* 0x000ea20008000800 */
[----:B------:R-:W-:-:S05]  /*09d0*/  IADD3 R4, P1, PT, R9, UR24, RZ ;  /* 0x0000001809047c10 */ /* 0x000fca000ff3e0ff */
[----:B------:R-:W-:-:S05]  /*09e0*/  IMAD.X R5, RZ, RZ, UR25, P1 ;  /* 0x00000019ff057e24 */ /* 0x000fca00088e06ff */
[----:B--2---:R2:W3:Y:S01]  /*09f0*/  ATOMG.E.EXCH.STRONG.GPU PT, RZ, [R4], R11 ;  /* 0x0000000b04ff73a8 */ /* 0x0044e200041ee100 */
[----:B------:R-:W-:-:S04]  /*0a00*/  DEPBAR {5,4,3,2,1,0} ;  /* 0x0000003f0000791a */ /* 0x000fc80000000000 */
[----:B------:R-:W4:Y:S02]  /*0a10*/  CCTL.E.C.LDCU.IV.DEEP [UR24] ;  /* 0x0000000018007540 */ /* 0x000f240009c08000 */
[----:B----4-:R2:W-:Y:S01]  /*0a20*/  UTMACCTL.IV [UR24] ;  /* 0x00000000180079b9 */ /* 0x0105e20008000000 */
[----:B------:R-:W-:Y:S01]  /*0a30*/  NOP ;  /* 0x0000000000007918 */ /* 0x000fe20000000000 */
.L_x_19:
[----:B------:R-:W-:Y:S05]  /*0a40*/  @P0 BRA `(.L_x_20) ;  /* 0x00000000000c0947 */ /* 0x000fea0003800000 */
[----:B------:R0:W-:Y:S01]  /*0a50*/  UTMACMDFLUSH ;  /* 0x00000000000079b7 */ /* 0x0001e20000000000 */
[----:B------:R-:W-:Y:S05]  /*0a60*/  @P0 BRA `(.L_x_20) ;  /* 0x0000000000040947 */ /* 0x000fea0003800000 */
[----:B------:R-:W-:-:S04]  /*0a70*/  DEPBAR.LE SB0, 0x0 ;  /* 0x000080000000791a */ /* 0x000fc80000000000 */
.L_x_20:
[----:B------:R-:W-:Y:S05]  /*0a80*/  WARPSYNC.ALL ;  /* 0x0000000000007948 */ /* 0x000fea0003800000 */
[----:B------:R-:W-:Y:S01]  /*0a90*/  NOP ;  /* 0x0000000000007918 */ /* 0x000fe20000000000 */
[----:B---3--:R-:W-:Y:S06]  /*0aa0*/  BAR.SYNC.DEFER_BLOCKING 0x0 ;  /* 0x0000000000007b1d */ /* 0x008fec0000010000 */
[----:B------:R-:W-:Y:S02]  /*0ab0*/  BSSY.RECONVERGENT B1, `(.L_x_21) ;  /* 0x000000b000017945 */ /* 0x000fe40003800200 */
[----:B------:R-:W-:Y:S06]  /*0ac0*/  BAR.SYNC.DEFER_BLOCKING 0x0 ;  /* 0x0000000000007b1d */ /* 0x000fec0000010000 */
[----:B------:R3:W-:Y:S01]  /*0ad0*/  @!P0 STS [R3], RZ ;  /* 0x000000ff03008388 */ /* 0x0007e20000000800 */
[----:B------:R-:W-:Y:S01]  /*0ae0*/  NOP ;  /* 0x0000000000007918 */ /* 0x000fe20000000000 */
[----:B------:R-:W-:Y:S05]  /*0af0*/  @P3 BRA `(.L_x_22) ;  /* 0x0000000000183947 */ /* 0x000fea0003800000 */
[----:B--2-45:R-:W2:Y:S01]  /*0b00*/  LDS R4, [UR8+0x8] ;  /* 0x00000808ff047984 */ /* 0x034ea20008000800 */
[----:B------:R-:W4:Y:S01]  /*0b10*/  LDC.64 R10, c[0x0][0x388] ;  /* 0x0000e200ff0a7b82 */ /* 0x000f220000000a00 */
[----:B------:R-:W-:Y:S02]  /*0b20*/  IMAD.MOV.U32 R5, RZ, RZ, 0x70 ;  /* 0x00000070ff057424 */ /* 0x000fe400078e00ff */
[----:B----4-:R4:W-:Y:S03]  /*0b30*/  STS.64 [UR8], R10 ;  /* 0x0000000aff007988 */ /* 0x0109e60008000a08 */
[----:B--2---:R-:W-:-:S05]  /*0b40*/  LOP3.LUT R4, R4, 0x10, R5, 0xd8, !PT ;  /* 0x0000001004047812 */ /* 0x004fca00078ed805 */
[----:B------:R4:W-:Y:S02]  /*0b50*/  STS [UR8+0x8], R4 ;  /* 0x00000804ff007988 */ /* 0x0009e40008000808 */
.L_x_22:
[----:B--2---:R-:W-:Y:S05]  /*0b60*/  BSYNC.RECONVERGENT B1 ;  /* 0x0000000000017941 */ /* 0x004fea0003800200 */
.L_x_21:
[----:B------:R-:W-:Y:S04]  /*0b70*/  BSSY.RECONVERGENT B1, `(.L_x_23) ;  /* 0x000000a000017945 */ /* 0x000fe80003800200 */
[----:B------:R-:W-:Y:S05]  /*0b80*/  @P3 BRA `(.L_x_24) ;  /* 0x0000000000203947 */ /* 0x000fea0003800000 */
[----:B----45:R-:W2:Y:S01]  /*0b90*/  LDS R4, [UR8+0x34] ;  /* 0x00003408ff047984 */ /* 0x030ea20008000800 */
[----:B------:R-:W-:Y:S02]  /*0ba0*/  IMAD.MOV.U32 R5, RZ, RZ, 0x3f000000 ;  /* 0x3f000000ff057424 */ /* 0x000fe400078e00ff */
[----:B------:R-:W-:Y:S01]  /*0bb0*/  @!P3 IMAD.MOV.U32 R9, RZ, RZ, 0x1f ;  /* 0x0000001fff09b424 */ /* 0x000fe200078e00ff */
[----:B------:R-:W4:Y:S02]  /*0bc0*/  @!P3 LDS R10, [UR8+0x38] ;  /* 0x00003808ff0ab984 */ /* 0x000f240008000800 */
[----:B--2---:R-:W-:Y:S02]  /*0bd0*/  LOP3.LUT R4, R4, 0xff000000, R5, 0xb8, !PT ;  /* 0xff00000004047812 */ /* 0x004fe400078eb805 */
[----:B----4-:R-:W-:-:S03]  /*0be0*/  @!P3 LOP3.LUT R5, R10, 0xff, R9, 0xb8, !PT ;  /* 0x000000ff0a05b812 */ /* 0x010fc600078eb809 */
[----:B------:R2:W-:Y:S04]  /*0bf0*/  STS [UR8+0x34], R4 ;  /* 0x00003404ff007988 */ /* 0x0005e80008000808 */
[----:B------:R2:W-:Y:S02]  /*0c00*/  @!P3 STS [UR8+0x38], R5 ;  /* 0x00003805ff00b988 */ /* 0x0005e40008000808 */
.L_x_24:
[----:B------:R-:W-:Y:S05]  /*0c10*/  BSYNC.RECONVERGENT B1 ;  /* 0x0000000000017941 */ /* 0x000fea0003800200 */
.L_x_23:
[----:B------:R-:W-:Y:S04]  /*0c20*/  BSSY.RECONVERGENT B1, `(.L_x_25) ;  /* 0x0000004000017945 */ /* 0x000fe80003800200 */
[----:B------:R-:W-:Y:S05]  /*0c30*/  @P3 BRA `(.L_x_26) ;  /* 0x0000000000083947 */ /* 0x000fea0003800000 */
[----:B------:R2:W-:Y:S04]  /*0c40*/  STS [UR8+0x24], R6 ;  /* 0x00002406ff007988 */ /* 0x0005e80008000808 */
[----:B------:R2:W-:Y:S02]  /*0c50*/  STS [UR8+0x20], R7 ;  /* 0x00002007ff007988 */ /* 0x0005e40008000808 */
.L_x_26:
[----:B------:R-:W-:Y:S05]  /*0c60*/  BSYNC.RECONVERGENT B1 ;  /* 0x0000000000017941 */ /* 0x000fea0003800200 */
.L_x_25:
[----:B------:R-:W-:Y:S04]  /*0c70*/  BSSY.RECONVERGENT B2, `(.L_x_27) ;  /* 0x0000025000027945 */ /* 0x000fe80003800200 */
[----:B------:R-:W-:Y:S04]  /*0c80*/  BSSY.RELIABLE B1, `(.L_x_28) ;  /* 0x0000020000017945 */ /* 0x000fe80003800100 */
[----:B------:R-:W-:Y:S05]  /*0c90*/  @P3 BRA `(.L_x_29) ;  /* 0x00000000002c3947 */ /* 0x000fea0003800000 */
[----:B--2-45:R-:W2:Y:S01]  /*0ca0*/  LDS R4, [UR8+0x1c] ;  /* 0x00001c08ff047984 */ /* 0x034ea20008000800 */
[----:B------:R-:W4:Y:S02]  /*0cb0*/  LDC.64 R10, c[0x0][0x3b0] ;  /* 0x0000ec00ff0a7b82 */ /* 0x000f240000000a00 */
[--C-:B----4-:R-:W-:Y:S02]  /*0cc0*/  SHF.R.U32.HI R9, RZ, 0x4, R11.reuse ;  /* 0x00000004ff097819 */ /* 0x110fe4000001160b */
[----:B------:R-:W-:-:S05]  /*0cd0*/  SHF.R.U64 R5, R10, 0x4, R11 ;  /* 0x000000040a057819 */ /* 0x000fca000000120b */
[----:B------:R4:W-:Y:S01]  /*0ce0*/  STS [UR8+0xc], R5 ;  /* 0x00000c05ff007988 */ /* 0x0009e20008000808 */
[----:B--2---:R-:W-:-:S05]  /*0cf0*/  LOP3.LUT R4, R4, 0xf, R9, 0xb8, !PT ;  /* 0x0000000f04047812 */ /* 0x004fca00078eb809 */
[----:B------:R4:W-:Y:S01]  /*0d00*/  STS [UR8+0x1c], R4 ;  /* 0x00001c04ff007988 */ /* 0x0009e20008000808 */
[----:B------:R-:W-:Y:S05]  /*0d10*/  @P3 BRA `(.L_x_30) ;  /* 0x00000000001c3947 */ /* 0x000fea0003800000 */
[----:B----4-:R-:W2:Y:S02]  /*0d20*/  LDS R4, [UR8+0x34] ;  /* 0x00003408ff047984 */ /* 0x010ea40008000800 */
[----:B--2---:R-:W-:-:S05]  /*0d30*/  LOP3.LUT R4, R4, 0x7, RZ, 0xb8, !PT ;  /* 0x0000000704047812 */ /* 0x004fca00078eb8ff */
[----:B------:R2:W-:Y:S02]  /*0d40*/  STS [UR8+0x34], R4 ;  /* 0x00003404ff007988 */ /* 0x0005e40008000808 */
.L_x_29:
[----:B------:R-:W-:Y:S05]  /*0d50*/  @P3 BRA `(.L_x_31) ;  /* 0x00000000001c3947 */ /* 0x000fea0003800000 */
[----:B--2-45:R-:W2:Y:S02]  /*0d60*/  LDS R4, [UR8+0x34] ;  /* 0x00003408ff047984 */ /* 0x034ea40008000800 */
[----:B--2---:R-:W-:-:S05]  /*0d70*/  LOP3.LUT R4, R4, 0x38, RZ, 0xb8, !PT ;  /* 0x0000003804047812 */ /* 0x004fca00078eb8ff */
[----:B------:R2:W-:Y:S02]  /*0d80*/  STS [UR8+0x34], R4 ;  /* 0x00003404ff007988 */ /* 0x0005e40008000808 */
.L_x_30:
[----:B------:R-:W-:Y:S05]  /*0d90*/  @P3 BRA `(.L_x_32) ;  /* 0x00000000001c3947 */ /* 0x000fea0003800000 */
[----:B--2-4-:R-:W2:Y:S02]  /*0da0*/  LDS R4, [UR8+0x8] ;  /* 0x00000808ff047984 */ /* 0x014ea40008000800 */
[----:B--2---:R-:W-:-:S05]  /*0db0*/  LOP3.LUT R4, R4, 0x780, RZ, 0xb8, !PT ;  /* 0x0000078004047812 */ /* 0x004fca00078eb8ff */
[----:B------:R2:W-:Y:S02]  /*0dc0*/  STS [UR8+0x8], R4 ;  /* 0x00000804ff007988 */ /* 0x0005e40008000808 */
.L_x_31:
[----:B------:R-:W-:Y:S05]  /*0dd0*/  @P3 BRA `(.L_x_33) ;  /* 0x0000000000283947 */ /* 0x000fea0003800000 */
[----:B--2-45:R-:W2:Y:S02]  /*0de0*/  LDS R4, [UR8+0x8] ;  /* 0x00000808ff047984 */ /* 0x034ea40008000800 */
[----:B--2---:R-:W-:-:S05]  /*0df0*/  LOP3.LUT R4, R4, 0x1800, RZ, 0xb8, !PT ;  /* 0x0000180004047812 */ /* 0x004fca00078eb8ff */
[----:B------:R5:W-:Y:S02]  /*0e00*/  STS [UR8+0x8], R4 ;  /* 0x00000804ff007988 */ /* 0x000be40008000808 */
.L_x_32:
[----:B------:R-:W-:Y:S05]  /*0e10*/  @P3 BREAK.RELIABLE B1 ;  /* 0x0000000000013942 */ /* 0x000fea0003800100 */
[----:B------:R-:W-:Y:S05]  /*0e20*/  @P3 BRA `(.L_x_34) ;  /* 0x0000000000243947 */ /* 0x000fea0003800000 */
[----:B--2-45:R-:W2:Y:S01]  /*0e30*/  LDS R4, [UR8+0x8] ;  /* 0x00000808ff047984 */ /* 0x034ea20008000800 */
[----:B------:R-:W-:-:S05]  /*0e40*/  IMAD.MOV.U32 R5, RZ, RZ, 0x6000 ;  /* 0x00006000ff057424 */ /* 0x000fca00078e00ff */
[----:B--2---:R-:W-:-:S04]  /*0e50*/  LOP3.LUT R4, R4, 0x4000, R5, 0xd8, !PT ;  /* 0x0000400004047812 */ /* 0x004fc800078ed805 */
[----:B------:R-:W-:-:S05]  /*0e60*/  LOP3.LUT R4, R4, 0x400000, RZ, 0xb8, !PT ;  /* 0x0040000004047812 */ /* 0x000fca00078eb8ff */
[----:B------:R2:W-:Y:S02]  /*0e70*/  STS [UR8+0x8], R4 ;  /* 0x00000804ff007988 */ /* 0x0005e40008000808 */
.L_x_33:
[----:B------:R-:W-:Y:S05]  /*0e80*/  BSYNC.RELIABLE B1 ;  /* 0x0000000000017941 */ /* 0x000fea0003800100 */
.L_x_28:
[----:B--2-45:R-:W2:Y:S02]  /*0e90*/  @!P3 LDS R4, [UR8+0x8] ;  /* 0x00000808ff04b984 */ /* 0x034ea40008000800 */
[----:B--2---:R-:W-:-:S05]  /*0ea0*/  @!P3 LOP3.LUT R4, R4, 0x8000, RZ, 0xb8, !PT ;  /* 0x000080000404b812 */ /* 0x004fca00078eb8ff */
[----:B------:R2:W-:Y:S02]  /*0eb0*/  @!P3 STS [UR8+0x8], R4 ;  /* 0x00000804ff00b988 */ /* 0x0005e40008000808 */
.L_x_34:
[----:B------:R-:W-:Y:S05]  /*0ec0*/  BSYNC.RECONVERGENT B2 ;  /* 0x0000000000027941 */ /* 0x000fea0003800200 */
.L_x_27:
[----:B------:R-:W-:Y:S05]  /*0ed0*/  WARPSYNC.ALL ;  /* 0x0000000000007948 */ /* 0x000fea0003800000 */
[----:B------:R-:W-:Y:S01]  /*0ee0*/  NOP ;  /* 0x0000000000007918 */ /* 0x000fe20000000000 */
[----:B------:R-:W-:-:S04]  /*0ef0*/  UIADD3 UR5, UPT, UPT, UR4, 0x80, URZ ;  /* 0x0000008004057890 */ /* 0x000fc8000fffe0ff */
[----:B------:R-:W-:-:S04]  /*0f00*/  UIADD3 UR26, UP0, UPT, UR5, UR20, URZ ;  /* 0x00000014051a7290 */ /* 0x000fc8000ff1e0ff */
[----:B------:R-:W-:Y:S01]  /*0f10*/  ULEA.HI.X.SX32 UR27, UR5, UR21, 0x1, UP0 ;  /* 0x00000015051b7291 */ /* 0x000fe200080f0eff */
[----:B------:R-:W-:Y:S11]  /*0f20*/  @P0 BRA `(.L_x_35) ;  /* 0x0000000000300947 */ /* 0x000ff60003800000 */
[----:B--2-45:R-:W2:Y:S01]  /*0f30*/  S2R R4, SR_LANEID ;  /* 0x0000000000047919 */ /* 0x034ea20000000000 */
[----:B------:R-:W-:Y:S05]  /*0f40*/  WARPSYNC.ALL ;  /* 0x0000000000007948 */ /* 0x000fea0003800000 */
[----:B------:R-:W-:Y:S01]  /*0f50*/  NOP ;  /* 0x0000000000007918 */ /* 0x000fe20000000000 */
[----:B--2---:R-:W-:-:S05]  /*0f60*/  IMAD.SHL.U32 R6, R4, 0x4, RZ ;  /* 0x0000000404067824 */ /* 0x004fca00078e00ff */
[----:B------:R-:W2:Y:S01]  /*0f70*/  LDS R9, [R6+UR8] ;  /* 0x0000000806097984 */ /* 0x000ea20008000800 */
[----:B------:R-:W-:-:S05]  /*0f80*/  IADD3 R4, P1, PT, R6, UR26, RZ ;  /* 0x0000001a06047c10 */ /* 0x000fca000ff3e0ff */
[----:B------:R-:W-:-:S05]  /*0f90*/  IMAD.X R5, RZ, RZ, UR27, P1 ;  /* 0x0000001bff057e24 */ /* 0x000fca00088e06ff */
[----:B--2---:R2:W4:Y:S01]  /*0fa0*/  ATOMG.E.EXCH.STRONG.GPU PT, RZ, [R4], R9 ;  /* 0x0000000904ff73a8 */ /* 0x00452200041ee100 */
[----:B------:R-:W-:-:S04]  /*0fb0*/  DEPBAR {5,4,3,2,1,0} ;  /* 0x0000003f0000791a */ /* 0x000fc80000000000 */
[----:B------:R-:W5:Y:S02]  /*0fc0*/  CCTL.E.C.LDCU.IV.DEEP [UR26] ;  /* 0x000000001a007540 */ /* 0x000f640009c08000 */
[----:B-----5:R2:W-:Y:S01]  /*0fd0*/  UTMACCTL.IV [UR26] ;  /* 0x000000001a0079b9 */ /* 0x0205e20008000000 */
[----:B------:R-:W-:Y:S01]  /*0fe0*/  NOP ;  /* 0x0000000000007918 */ /* 0x000fe20000000000 */
.L_x_35:
[----:B------:R-:W-:Y:S05]  /*0ff0*/  @P0 BRA `(.L_x_36) ;  /* 0x00000000000c0947 */ /* 0x000fea0003800000 */
[----:B------:R0:W-:Y:S01]  /*1000*/  UTMACMDFLUSH ;  /* 0x00000000000079b7 */ /* 0x0001e20000000000 */
[----:B------:R-:W-:Y:S05]  /*1010*/  @P0 BRA `(.L_x_36) ;  /* 0x0000000000040947 */ /* 0x000fea0003800000 */
[----:B------:R-:W-:-:S04]  /*1020*/  DEPBAR.LE SB0, 0x0 ;  /* 0x000080000000791a */ /* 0x000fc80000000000 */
.L_x_36:
[----:B------:R-:W-:Y:S05]  /*1030*/  WARPSYNC.ALL ;  /* 0x0000000000007948 */ /* 0x000fea0003800000 */
[----:B------:R-:W-:Y:S01]  /*1040*/  NOP ;  /* 0x0000000000007918 */ /* 0x000fe20000000000 */
[----:B----4-:R-:W-:Y:S06]  /*1050*/  BAR.SYNC.DEFER_BLOCKING 0x0 ;  /* 0x0000000000007b1d */ /* 0x010fec0000010000 */
[----:B------:R-:W-:Y:S02]  /*1060*/  BSSY.RECONVERGENT B2, `(.L_x_37) ;  /* 0x000000b000027945 */ /* 0x000fe40003800200 */
[----:B------:R-:W-:Y:S06]  /*1070*/  BAR.SYNC.DEFER_BLOCKING 0x0 ;  /* 0x0000000000007b1d */ /* 0x000fec0000010000 */
[----:B------:R4:W-:Y:S01]  /*1080*/  @!P0 STS [R3], RZ ;  /* 0x000000ff03008388 */ /* 0x0009e20000000800 */
[----:B------:R-:W-:Y:S01]  /*1090*/  NOP ;  /* 0x0000000000007918 */ /* 0x000fe20000000000 */
[----:B------:R-:W-:Y:S05]  /*10a0*/  @P3 BRA `(.L_x_38) ;  /* 0x0000000000183947 */ /* 0x000fea0003800000 */
[----:B---34-:R-:W3:Y:S01]  /*10b0*/  LDS R3, [UR8+0x8] ;  /* 0x00000808ff037984 */ /* 0x018ee20008000800 */
[----:B------:R-:W4:Y:S01]  /*10c0*/  LDC.64 R10, c[0x0][0x390] ;  /* 0x0000e400ff0a7b82 */ /* 0x000f220000000a00 */
[----:B--2--5:R-:W-:Y:S02]  /*10d0*/  IMAD.MOV.U32 R4, RZ, RZ, 0x70 ;  /* 0x00000070ff047424 */ /* 0x024fe400078e00ff */
[----:B----4-:R2:W-:Y:S03]  /*10e0*/  STS.64 [UR8], R10 ;  /* 0x0000000aff007988 */ /* 0x0105e60008000a08 */
[----:B---3--:R-:W-:-:S05]  /*10f0*/  LOP3.LUT R3, R3, 0x10, R4, 0xd8, !PT ;  /* 0x0000001003037812 */ /* 0x008fca00078ed804 */
[----:B------:R2:W-:Y:S02]  /*1100*/  STS [UR8+0x8], R3 ;  /* 0x00000803ff007988 */ /* 0x0005e40008000808 */
.L_x_38:
[----:B--2---:R-:W-:Y:S05]  /*1110*/  BSYNC.RECONVERGENT B2 ;  /* 0x0000000000027941 */ /* 0x004fea0003800200 */
.L_x_37:
[----:B------:R-:W-:Y:S04]  /*1120*/  BSSY.RECONVERGENT B3, `(.L_x_39) ;  /* 0x0000033000037945 */ /* 0x000fe80003800200 */
[----:B------:R-:W-:Y:S04]  /*1130*/  BSSY.RELIABLE B2, `(.L_x_40) ;  /* 0x000002e000027945 */ /* 0x000fe80003800100 */
[----:B------:R-:W-:Y:S05]  /*1140*/  @P3 BRA `(.L_x_41) ;  /* 0x0000000000243947 */ /* 0x000fea0003800000 */
[----:B---34-:R-:W2:Y:S01]  /*1150*/  LDS R3, [UR8+0x34] ;  /* 0x00003408ff037984 */ /* 0x018ea20008000800 */
[----:B-----5:R-:W-:-:S05]  /*1160*/  IMAD.MOV.U32 R4, RZ, RZ, 0x3f000000 ;  /* 0x3f000000ff047424 */ /* 0x020fca00078e00ff */
[----:B--2---:R-:W-:-:S05]  /*1170*/  LOP3.LUT R3, R3, 0xff000000, R4, 0xb8, !PT ;  /* 0xff00000003037812 */ /* 0x004fca00078eb804 */
[----:B------:R2:W-:Y:S01]  /*1180*/  STS [UR8+0x34], R3 ;  /* 0x00003403ff007988 */ /* 0x0005e20008000808 */
[----:B------:R-:W-:Y:S05]  /*1190*/  @P3 BRA `(.L_x_42) ;  /* 0x0000000000183947 */ /* 0x000fea0003800000 */
[----:B--2---:R-:W2:Y:S01]  /*11a0*/  LDS R3, [UR8+0x38] ;  /* 0x00003808ff037984 */ /* 0x004ea20008000800 */
[----:B------:R-:W-:-:S05]  /*11b0*/  IMAD.MOV.U32 R4, RZ, RZ, 0x7f ;  /* 0x0000007fff047424 */ /* 0x000fca00078e00ff */
[----:B--2---:R-:W-:-:S05]  /*11c0*/  LOP3.LUT R3, R3, 0xff, R4, 0xb8, !PT ;  /* 0x000000ff03037812 */ /* 0x004fca00078eb804 */
[----:B------:R2:W-:Y:S02]  /*11d0*/  STS [UR8+0x38], R3 ;  /* 0x00003803ff007988 */ /* 0x0005e40008000808 */
.L_x_41:
[----:B------:R-:W-:Y:S05]  /*11e0*/  @P3 BRA `(.L_x_43) ;  /* 0x00000000000c3947 */ /* 0x000fea0003800000 */
[----:B------:R2:W-:Y:S02]  /*11f0*/  STS [UR8+0x20], R7 ;  /* 0x00002007ff007988 */ /* 0x0005e40008000808 */
.L_x_42:
[----:B------:R-:W-:Y:S05]  /*1200*/  @P3 BRA `(.L_x_44) ;  /* 0x0000000000243947 */ /* 0x000fea0003800000 */
[----:B------:R2:W-:Y:S02]  /*1210*/  STS [UR8+0x24], R2 ;  /* 0x00002402ff007988 */ /* 0x0005e40008000808 */
.L_x_43:
[----:B------:R-:W-:Y:S05]  /*1220*/  @P3 BRA `(.L_x_45) ;  /* 0x00000000002c3947 */ /* 0x000fea0003800000 */
[----:B--2---:R-:W2:Y:S01]  /*1230*/  LDS R2, [UR8+0x1c] ;  /* 0x00001c08ff027984 */ /* 0x004ea20008000800 */
[----:B------:R-:W3:Y:S02]  /*1240*/  LDC.64 R6, c[0x0][0x3b8] ;  /* 0x0000ee00ff067b82 */ /* 0x000ee40000000a00 */
[--C-:B---3--:R-:W-:Y:S02]  /*1250*/  SHF.R.U32.HI R5, RZ, 0x4, R7.reuse ;  /* 0x00000004ff057819 */ /* 0x108fe40000011607 */
[----:B----4-:R-:W-:-:S05]  /*1260*/  SHF.R.U64 R3, R6, 0x4, R7 ;  /* 0x0000000406037819 */ /* 0x010fca0000001207 */
[----:B------:R3:W-:Y:S01]  /*1270*/  STS [UR8+0xc], R3 ;  /* 0x00000c03ff007988 */ /* 0x0007e20008000808 */
[----:B--2---:R-:W-:-:S05]  /*1280*/  LOP3.LUT R2, R2, 0xf, R5, 0xb8, !PT ;  /* 0x0000000f02027812 */ /* 0x004fca00078eb805 */
[----:B------:R3:W-:Y:S02]  /*1290*/  STS [UR8+0x1c], R2 ;  /* 0x00001c02ff007988 */ /* 0x0007e40008000808 */
.L_x_44:
[----:B------:R-:W-:Y:S05]  /*12a0*/  @P3 BRA `(.L_x_46) ;  /* 0x00000000001c3947 */ /* 0x000fea0003800000 */
[----:B---3--:R-:W3:Y:S02]  /*12b0*/  LDS R2, [UR8+0x34] ;  /* 0x00003408ff027984 */ /* 0x008ee40008000800 */
[----:B---3--:R-:W-:-:S05]  /*12c0*/  LOP3.LUT R2, R2, 0x7, RZ, 0xb8, !PT ;  /* 0x0000000702027812 */ /* 0x008fca00078eb8ff */
[----:B------:R3:W-:Y:S02]  /*12d0*/  STS [UR8+0x34], R2 ;  /* 0x00003402ff007988 */ /* 0x0007e40008000808 */
.L_x_45:
[----:B------:R-:W-:Y:S05]  /*12e0*/  @P3 BRA `(.L_x_47) ;  /* 0x00000000001c3947 */ /* 0x000fea0003800000 */
[----:B--23--:R-:W2:Y:S02]  /*12f0*/  LDS R2, [UR8+0x34] ;  /* 0x00003408ff027984 */ /* 0x00cea40008000800 */
[----:B--2---:R-:W-:-:S05]  /*1300*/  LOP3.LUT R2, R2, 0x38, RZ, 0xb8, !PT ;  /* 0x0000003802027812 */ /* 0x004fca00078eb8ff */
[----:B------:R2:W-:Y:S02]  /*1310*/  STS [UR8+0x34], R2 ;  /* 0x00003402ff007988 */ /* 0x0005e40008000808 */
.L_x_46:
[----:B------:R-:W-:Y:S05]  /*1320*/  @P3 BRA `(.L_x_48) ;  /* 0x00000000001c3947 */ /* 0x000fea0003800000 */
[----:B--23--:R-:W2:Y:S02]  /*1330*/  LDS R2, [UR8+0x8] ;  /* 0x00000808ff027984 */ /* 0x00cea40008000800 */
[----:B--2---:R-:W-:-:S05]  /*1340*/  LOP3.LUT R2, R2, 0x780, RZ, 0xb8, !PT ;  /* 0x0000078002027812 */ /* 0x004fca00078eb8ff */
[----:B------:R2:W-:Y:S02]  /*1350*/  STS [UR8+0x8], R2 ;  /* 0x00000802ff007988 */ /* 0x0005e40008000808 */
.L_x_47:
[----:B------:R-:W-:Y:S05]  /*1360*/  @P3 BRA `(.L_x_49) ;  /* 0x0000000000283947 */ /* 0x000fea0003800000 */
[----:B--23--:R-:W2:Y:S02]  /*1370*/  LDS R2, [UR8+0x8] ;  /* 0x00000808ff027984 */ /* 0x00cea40008000800 */
[----:B--2---:R-:W-:-:S05]  /*1380*/  LOP3.LUT R2, R2, 0x1800, RZ, 0xb8, !PT ;  /* 0x0000180002027812 */ /* 0x004fca00078eb8ff */
[----:B------:R2:W-:Y:S02]  /*1390*/  STS [UR8+0x8], R2 ;  /* 0x00000802ff007988 */ /* 0x0005e40008000808 */
.L_x_48:
[----:B------:R-:W-:Y:S05]  /*13a0*/  @P3 BREAK.RELIABLE B2 ;  /* 0x0000000000023942 */ /* 0x000fea0003800100 */
[----:B------:R-:W-:Y:S05]  /*13b0*/  @P3 BRA `(.L_x_50) ;  /* 0x0000000000243947 */ /* 0x000fea0003800000 */
[----:B--23--:R-:W2:Y:S01]  /*13c0*/  LDS R2, [UR8+0x8] ;  /* 0x00000808ff027984 */ /* 0x00cea20008000800 */
[----:B----4-:R-:W-:-:S05]  /*13d0*/  IMAD.MOV.U32 R3, RZ, RZ, 0x6000 ;  /* 0x00006000ff037424 */ /* 0x010fca00078e00ff */
[----:B--2---:R-:W-:-:S04]  /*13e0*/  LOP3.LUT R2, R2, 0x4000, R3, 0xd8, !PT ;  /* 0x0000400002027812 */ /* 0x004fc800078ed803 */
[----:B------:R-:W-:-:S05]  /*13f0*/  LOP3.LUT R2, R2, 0x400000, RZ, 0xb8, !PT ;  /* 0x0040000002027812 */ /* 0x000fca00078eb8ff */
[----:B------:R2:W-:Y:S02]  /*1400*/  STS [UR8+0x8], R2 ;  /* 0x00000802ff007988 */ /* 0x0005e40008000808 */
.L_x_49:
[----:B------:R-:W-:Y:S05]  /*1410*/  BSYNC.RELIABLE B2 ;  /* 0x0000000000027941 */ /* 0x000fea0003800100 */
.L_x_40:
[----:B--23--:R-:W2:Y:S02]  /*1420*/  @!P3 LDS R2, [UR8+0x8] ;  /* 0x00000808ff02b984 */ /* 0x00cea40008000800 */
[----:B--2---:R-:W-:-:S05]  /*1430*/  @!P3 LOP3.LUT R2, R2, 0x8000, RZ, 0xb8, !PT ;  /* 0x000080000202b812 */ /* 0x004fca00078eb8ff */
[----:B------:R2:W-:Y:S02]  /*1440*/  @!P3 STS [UR8+0x8], R2 ;  /* 0x00000802ff00b988 */ /* 0x0005e40008000808 */
.L_x_50:
[----:B------:R-:W-:Y:S05]  /*1450*/  BSYNC.RECONVERGENT B3 ;  /* 0x0000000000037941 */ /* 0x000fea0003800200 */
.L_x_39:
[----:B------:R-:W-:Y:S05]  /*1460*/  WARPSYNC.ALL ;  /* 0x0000000000007948 */ /* 0x000fea0003800000 */
[----:B------:R-:W-:Y:S01]  /*1470*/  NOP ;  /* 0x0000000000007918 */ /* 0x000fe20000000000 */
[----:B------:R-:W-:-:S04]  /*1480*/  UIADD3 UR4, UPT, UPT, UR4, 0x100, URZ ;  /* 0x0000010004047890 */ /* 0x000fc8000fffe0ff */
[----:B------:R-:W-:-:S04]  /*1490*/  UIADD3 UR20, UP0, UPT, UR4, UR20, URZ ;  /* 0x0000001404147290 */ /* 0x000fc8000ff1e0ff */
[----:B------:R-:W-:Y:S01]  /*14a0*/  ULEA.HI.X.SX32 UR21, UR4, UR21, 0x1, UP0 ;  /* 0x0000001504157291 */ /* 0x000fe200080f0eff */
[----:B------:R-:W-:Y:S11]  /*14b0*/  @P0 BRA `(.L_x_51) ;  /* 0x0000000000300947 */ /* 0x000ff60003800000 */
[----:B--23--:R-:W2:Y:S01]  /*14c0*/  S2R R2, SR_LANEID ;  /* 0x0000000000027919 */ /* 0x00cea20000000000 */
[----:B------:R-:W-:Y:S05]  /*14d0*/  WARPSYNC.ALL ;  /* 0x0000000000007948 */ /* 0x000fea0003800000 */
[----:B------:R-:W-:Y:S01]  /*14e0*/  NOP ;  /* 0x0000000000007918 */ /* 0x000fe20000000000 */
[----:B--2--5:R-:W-:-:S05]  /*14f0*/  IMAD.SHL.U32 R4, R2, 0x4, RZ ;  /* 0x0000000402047824 */ /* 0x024fca00078e00ff */
[----:B------:R-:W2:Y:S01]  /*1500*/  LDS R5, [R4+UR8] ;  /* 0x0000000804057984 */ /* 0x000ea20008000800 */
[----:B------:R-:W-:-:S05]  /*1510*/  IADD3 R2, P1, PT, R4, UR20, RZ ;  /* 0x0000001404027c10 */ /* 0x000fca000ff3e0ff */
[----:B----4-:R-:W-:-:S05]  /*1520*/  IMAD.X R3, RZ, RZ, UR21, P1 ;  /* 0x00000015ff037e24 */ /* 0x010fca00088e06ff */
[----:B--2---:R2:W3:Y:S01]  /*1530*/  ATOMG.E.EXCH.STRONG.GPU PT, RZ, [R2], R5 ;  /* 0x0000000502ff73a8 */ /* 0x0044e200041ee100 */
[----:B------:R-:W-:-:S04]  /*1540*/  DEPBAR {5,4,3,2,1,0} ;  /* 0x0000003f0000791a */ /* 0x000fc80000000000 */
[----:B------:R-:W4:Y:S02]  /*1550*/  CCTL.E.C.LDCU.IV.DEEP [UR20] ;  /* 0x0000000014007540 */ /* 0x000f240009c08000 */
[----:B----4-:R2:W-:Y:S01]  /*1560*/  UTMACCTL.IV [UR20] ;  /* 0x00000000140079b9 */ /* 0x0105e20008000000 */
[----:B------:R-:W-:Y:S01]  /*1570*/  NOP ;  /* 0x0000000000007918 */ /* 0x000fe20000000000 */
.L_x_51:
[----:B------:R-:W-:Y:S05]  /*1580*/  @P0 BRA `(.L_x_52) ;  /* 0x00000000000c0947 */ /* 0x000fea0003800000 */
[----:B------:R0:W-:Y:S01]  /*1590*/  UTMACMDFLUSH ;  /* 0x00000000000079b7 */ /* 0x0001e20000000000 */
[----:B------:R-:W-:Y:S05]  /*15a0*/  @P0 BRA `(.L_x_52) ;  /* 0x0000000000040947 */ /* 0x000fea0003800000 */
[----:B------:R-:W-:-:S04]  /*15b0*/  DEPBAR.LE SB0, 0x0 ;  /* 0x000080000000791a */ /* 0x000fc80000000000 */
.L_x_52:
[----:B------:R-:W-:Y:S05]  /*15c0*/  WARPSYNC.ALL ;  /* 0x0000000000007948 */ /* 0x000fea0003800000 */
[----:B------:R-:W-:Y:S01]  /*15d0*/  NOP ;  /* 0x0000000000007918 */ /* 0x000fe20000000000 */
[----:B---3--:R-:W-:Y:S01]  /*15e0*/  BAR.SYNC.DEFER_BLOCKING 0x0 ;  /* 0x0000000000007b1d */ /* 0x008fe20000010000 */
[----:B--2---:R-:W-:Y:S01]  /*15f0*/  SHF.R.U32.HI R2, RZ, 0x5, R0 ;  /* 0x00000005ff027819 */ /* 0x004fe20000011600 */
[----:B------:R-:W-:-:S03]  /*1600*/  UIADD3 UR12, UPT, UPT, UR8, 0x4820, URZ ;  /* 0x00004820080c7890 */ /* 0x000fc6000fffe0ff */
[----:B------:R-:W-:Y:S01]  /*1610*/  R2UR UR22, R2 ;  /* 0x00000000021672ca */ /* 0x000fe200000e0000 */
[----:B------:R-:W-:Y:S01]  /*1620*/  VOTEU.ALL UP0, P3 ;  /* 0x0000000000ff7886 */ /* 0x000fe20001800000 */
[----:B------:R-:W-:Y:S01]  /*1630*/  UMOV UR4, 0x1 ;  /* 0x0000000100047882 */ /* 0x000fe20000000000 */
[----:B------:R-:W-:Y:S01]  /*1640*/  VOTEU.ALL UP1, P3 ;  /* 0x0000000000ff7886 */ /* 0x000fe20001820000 */
[----:B------:R-:W-:Y:S02]  /*1650*/  BSSY.RECONVERGENT B3, `(.L_x_53) ;  /* 0x0000018000037945 */ /* 0x000fe40003800200 */
[----:B------:R-:W-:-:S04]  /*1660*/  @!UP0 UIADD3 UR10, UPT, UPT, -UR4, 0x100000, URZ ;  /* 0x00100000040a8890 */ /* 0x000fc8000fffe1ff */
[----:B------:R-:W-:Y:S02]  /*1670*/  @!UP0 USHF.L.U32 UR11, UR10, 0xb, URZ ;  /* 0x0000000b0a0b8899 */ /* 0x000fe400080006ff */
[----:B------:R-:W-:Y:S02]  /*1680*/  @!UP0 USHF.L.U32 UR10, UR10, 0x1, URZ ;  /* 0x000000010a0a8899 */ /* 0x000fe400080006ff */
[----:B------:R-:W-:-:S04]  /*1690*/  @!UP0 UIADD3 UR4, UPT, UPT, -UR4, 0x100000, URZ ;  /* 0x0010000004048890 */ /* 0x000fc8000fffe1ff */
[----:B------:R-:W-:Y:S02]  /*16a0*/  @!UP0 USHF.L.U32 UR5, UR4, 0xb, URZ ;  /* 0x0000000b04058899 */ /* 0x000fe400080006ff */
[----:B------:R-:W-:Y:S01]  /*16b0*/  @!UP0 USHF.L.U32 UR4, UR4, 0x1, URZ ;  /* 0x0000000104048899 */ /* 0x000fe200080006ff */
[----:B------:R-:W-:Y:S01]  /*16c0*/  VOTEU.ALL UP0, P3 ;  /* 0x0000000000ff7886 */ /* 0x000fe20001800000 */
[----:B------:R-:W2:Y:S04]  /*16d0*/  FENCE.VIEW.ASYNC.S ;  /* 0x00000000000073c6 */ /* 0x000ea80000000000 */
[----:B--2---:R2:W3:Y:S06]  /*16e0*/  @!UP0 SYNCS.EXCH.64 URZ, [UR8+0x4800], UR10 ;  /* 0x0048000a08ff85b2 */ /* 0x0044ec0008000100 */
[----:B------:R2:W3:Y:S02]  /*16f0*/  @!UP1 SYNCS.EXCH.64 URZ, [UR8+0x4820], UR4 ;  /* 0x0048200408ff95b2 */ /* 0x0004e40008000100 */
[----:B---3--:R-:W-:Y:S06]  /*1700*/  BAR.SYNC.DEFER_BLOCKING 0x0 ;  /* 0x0000000000007b1d */ /* 0x008fec0000010000 */
[----:B------:R-:W-:Y:S05]  /*1710*/  @P3 BRA `(.L_x_54) ;  /* 0x00000000002c3947 */ /* 0x000fea0003800000 */
[----:B--2---:R-:W-:Y:S02]  /*1720*/  UMOV UR4, 0x1 ;  /* 0x0000000100047882 */ /* 0x004fe40000000000 */
[----:B------:R-:W-:-:S04]  /*1730*/  UIADD3 UR10, UPT, UPT, -UR4, 0x100000, URZ ;  /* 0x00100000040a7890 */ /* 0x000fc8000fffe1ff */
[----:B------:R-:W-:Y:S02]  /*1740*/  USHF.L.U32 UR11, UR10, 0xb, URZ ;  /* 0x0000000b0a0b7899 */ /* 0x000fe400080006ff */
[----:B------:R-:W-:Y:S02]  /*1750*/  USHF.L.U32 UR10, UR10, 0x1, URZ ;  /* 0x000000010a0a7899 */ /* 0x000fe400080006ff */
[----:B------:R-:W-:-:S04]  /*1760*/  UIADD3 UR4, UPT, UPT, -UR4, 0x100000, URZ ;  /* 0x0010000004047890 */ /* 0x000fc8000fffe1ff */
[----:B------:R-:W-:Y:S02]  /*1770*/  USHF.L.U32 UR5, UR4, 0xb, URZ ;  /* 0x0000000b04057899 */ /* 0x000fe400080006ff */
[----:B------:R-:W-:Y:S01]  /*1780*/  USHF.L.U32 UR4, UR4, 0x1, URZ ;  /* 0x0000000104047899 */ /* 0x000fe200080006ff */
[----:B------:R-:W2:Y:S03]  /*1790*/  FENCE.VIEW.ASYNC.S ;  /* 0x00000000000073c6 */ /* 0x000ea60000000000 */
[----:B--2---:R3:W2:Y:S08]  /*17a0*/  SYNCS.EXCH.64 URZ, [UR8+0x4808], UR10 ;  /* 0x0048080a08ff75b2 */ /* 0x0046b00008000100 */
[----:B------:R3:W4:Y:S02]  /*17b0*/  SYNCS.EXCH.64 URZ, [UR8+0x4828], UR4 ;  /* 0x0048280408ff75b2 */ /* 0x0007240008000100 */
[----:B---3--:R-:W-:Y:S01]  /*17c0*/  NOP ;  /* 0x0000000000007918 */ /* 0x008fe20000000000 */
.L_x_54:
[----:B--2---:R-:W-:Y:S05]  /*17d0*/  BSYNC.RECONVERGENT B3 ;  /* 0x0000000000037941 */ /* 0x004fea0003800200 */
.L_x_53:
[----:B----4-:R-:W-:Y:S01]  /*17e0*/  BAR.SYNC.DEFER_BLOCKING 0x0 ;  /* 0x0000000000007b1d */ /* 0x010fe20000010000 */
[----:B------:R-:W-:Y:S01]  /*17f0*/  USHF.L.U32 UR15, UR7, 0x7, URZ ;  /* 0x00000007070f7899 */ /* 0x000fe200080006ff */
[----:B------:R-:W-:Y:S01]  /*1800*/  ISETP.GE.AND P0, PT, R8, 0x1, PT ;  /* 0x000000010800780c */ /* 0x000fe20003f06270 */
[----:B------:R-:W-:-:S03]  /*1810*/  USHF.L.U32 UR18, UR9, 0x6, URZ ;  /* 0x0000000609127899 */ /* 0x000fc600080006ff */
[----:B------:R-:W-:Y:S04]  /*1820*/  BSSY.RECONVERGENT B3, `(.L_x_55) ;  /* 0x000000d000037945 */ /* 0x000fe80003800200 */
[----:B------:R-:W-:Y:S05]  /*1830*/  @P3 BRA `(.L_x_56) ;  /* 0x00000000002c3947 */ /* 0x000fea0003800000 */
[----:B------:R-:W-:Y:S02]  /*1840*/  UMOV UR4, 0x1 ;  /* 0x0000000100047882 */ /* 0x000fe40000000000 */
[----:B------:R-:W-:-:S04]  /*1850*/  UIADD3 UR10, UPT, UPT, -UR4, 0x100000, URZ ;  /* 0x00100000040a7890 */ /* 0x000fc8000fffe1ff */
[----:B------:R-:W-:Y:S02]  /*1860*/  USHF.L.U32 UR11, UR10, 0xb, URZ ;  /* 0x0000000b0a0b7899 */ /* 0x000fe400080006ff */
[----:B------:R-:W-:Y:S02]  /*1870*/  USHF.L.U32 UR10, UR10, 0x1, URZ ;  /* 0x000000010a0a7899 */ /* 0x000fe400080006ff */
[----:B------:R-:W-:-:S04]  /*1880*/  UIADD3 UR4, UPT, UPT, -UR4, 0x100000, URZ ;  /* 0x0010000004047890 */ /* 0x000fc8000fffe1ff */
[----:B------:R-:W-:Y:S02]  /*1890*/  USHF.L.U32 UR5, UR4, 0xb, URZ ;  /* 0x0000000b04057899 */ /* 0x000fe400080006ff */
[----:B------:R-:W-:Y:S01]  /*18a0*/  USHF.L.U32 UR4, UR4, 0x1, URZ ;  /* 0x0000000104047899 */ /* 0x000fe200080006ff */
[----:B------:R-:W2:Y:S03]  /*18b0*/  FENCE.VIEW.ASYNC.S ;  /* 0x00000000000073c6 */ /* 0x000ea60000000000 */
[----:B--2---:R2:W3:Y:S08]  /*18c0*/  SYNCS.EXCH.64 URZ, [UR8+0x4810], UR10 ;  /* 0x0048100a08ff75b2 */ /* 0x0044f00008000100 */
[----:B------:R2:W4:Y:S01]  /*18d0*/  SYNCS.EXCH.64 URZ, [UR8+0x4830], UR4 ;  /* 0x0048300408ff75b2 */ /* 0x0005220008000100 */
[----:B------:R-:W-:Y:S01]  /*18e0*/  NOP ;  /* 0x0000000000007918 */ /* 0x000fe20000000000 */
.L_x_56:
[----:B--2---:R-:W-:Y:S05]  /*18f0*/  BSYNC.RECONVERGENT B3 ;  /* 0x0000000000037941 */ /* 0x004fea0003800200 */
.L_x_55:
[----:B------:R-:W-:Y:S05]  /*1900*/  @!P0 BRA `(.L_x_57) ;  /* 0x0000000400cc8947 */ /* 0x000fea0003800000 */
[----:B---34-:R-:W-:Y:S01]  /*1910*/  BAR.SYNC.DEFER_BLOCKING 0x0 ;  /* 0x0000000000007b1d */ /* 0x018fe20000010000 */
[----:B------:R-:W-:Y:S01]  /*1920*/  @!P3 IMAD.MOV.U32 R2, RZ, RZ, 0x1800 ;  /* 0x00001800ff02b424 */ /* 0x000fe200078e00ff */
[----:B------:R-:W-:Y:S02]  /*1930*/  ELECT P1, URZ, PT ;  /* 0x0000000000ff782f */ /* 0x000fe40003820000 */
[----:B------:R-:W-:Y:S02]  /*1940*/  ELECT P0, URZ, PT ;  /* 0x0000000000ff782f */ /* 0x000fe40003800000 */
[C---:B------:R-:W-:Y:S01]  /*1950*/  ISETP.LT.U32.AND P1, PT, R36.reuse, 0x20, P1 ;  /* 0x000000202400780c */ /* 0x040fe20000f21070 */
[----:B------:R-:W-:Y:S01]  /*1960*/  UMOV UR11, UR15 ;  /* 0x0000000f000b7c82 */ /* 0x000fe20008000000 */
[----:B------:R-:W-:Y:S01]  /*1970*/  ISETP.LT.U32.AND P0, PT, R36, 0x20, P0 ;  /* 0x000000202400780c */ /* 0x000fe20000701070 */
[----:B------:R-:W-:-:S10]  /*1980*/  UIADD3 UR16, UPT, UPT, UR8, 0x3000, URZ ;  /* 0x0000300008107890 */ /* 0x000fd4000fffe0ff */
[----:B------:R-:W-:Y:S01]  /*1990*/  VOTEU.ANY UP0, P1 ;  /* 0x0000000000ff7886 */ /* 0x000fe20000800100 */
[----:B------:R-:W-:Y:S01]  /*19a0*/  VOTEU.ANY UP2, P1 ;  /* 0x0000000000ff7886 */ /* 0x000fe20000840100 */
[----:B------:R-:W-:Y:S01]  /*19b0*/  VOTEU.ANY UP1, P0 ;  /* 0x0000000000ff7886 */ /* 0x000fe20000020100 */
[----:B------:R-:W-:Y:S01]  /*19c0*/  VOTEU.ANY UP3, P0 ;  /* 0x0000000000ff7886 */ /* 0x000fe20000060100 */
[----:B------:R2:W-:Y:S01]  /*19d0*/  @!P3 SYNCS.ARRIVE.TRANS64 RZ, [UR8+0x4800], R2 ;  /* 0x00480002ffffb9a7 */ /* 0x0005e20008000008 */
[----:B------:R3:W-:Y:S06]  /*19e0*/  MEMBAR.ALL.CTA ;  /* 0x0000000000007992 */ /* 0x0007ec0000008000 */
[----:B---3--:R-:W3:Y:S01]  /*19f0*/  FENCE.VIEW.ASYNC.S ;  /* 0x00000000000073c6 */ /* 0x008ee20000000000 */
[----:B------:R-:W-:Y:S01]  /*1a00*/  @UP0 UIADD3 UR9, UPT, UPT, UR8, 0x4800, URZ ;  /* 0x0000480008090890 */ /* 0x000fe2000fffe0ff */
[----:B------:R-:W-:Y:S01]  /*1a10*/  @UP0 UMOV UR10, URZ ;  /* 0x000000ff000a0c82 */ /* 0x000fe20008000000 */
[----:B------:R-:W-:Y:S01]  /*1a20*/  @UP1 UIADD3 UR17, UPT, UPT, UR8, 0x4800, URZ ;  /* 0x0000480008111890 */ /* 0x000fe2000fffe0ff */
[----:B------:R-:W-:Y:S01]  /*1a30*/  @UP1 UMOV UR19, URZ ;  /* 0x000000ff00131c82 */ /* 0x000fe20008000000 */
[----:B------:R-:W-:Y:S01]  /*1a40*/  UISETP.NE.U32.AND UP0, UPT, UR22, URZ, UPT ;  /* 0x000000ff1600728c */ /* 0x000fe2000bf05070 */
[----:B---3--:R-:W-:Y:S06]  /*1a50*/  BAR.SYNC.DEFER_BLOCKING 0x0 ;  /* 0x0000000000007b1d */ /* 0x008fec0000010000 */
[----:B------:R2:W-:Y:S02]  /*1a60*/  @UP2 UTMALDG.2D [UR8], [UR24] ;  /* 0x00000008180025b4 */ /* 0x0005e40008008000 */
[----:B------:R-:W-:Y:S06]  /*1a70*/  BAR.SYNC.DEFER_BLOCKING 0x0 ;  /* 0x0000000000007b1d */ /* 0x000fec0000010000 */
[----:B------:R2:W-:Y:S02]  /*1a80*/  @UP3 UTMALDG.2D [UR16], [UR26] ;  /* 0x000000101a0035b4 */ /* 0x0005e40008008000 */
[----:B------:R-:W-:Y:S06]  /*1a90*/  BAR.SYNC.DEFER_BLOCKING 0x0 ;  /* 0x0000000000007b1d */ /* 0x000fec0000010000 */
[----:B------:R-:W3:Y:S02]  /*1aa0*/  SYNCS.PHASECHK.TRANS64.TRYWAIT P0, [UR8+0x4800], RZ ;  /* 0x004800ffff0075a7 */ /* 0x000ee40008001108 */
[----:B--23--:R-:W-:Y:S05]  /*1ab0*/  @!P0 BRA `(.L_x_58) ;  /* 0x0000000c000c8947 */ /* 0x00cfea0003800000 */
.L_x_74:
[----:B------:R-:W-:Y:S05]  /*1ac0*/  BRA.U UP0, `(.L_x_59) ;  /* 0x0000000100287547 */ /* 0x000fea000b800000 */
[----:B------:R-:W-:Y:S02]  /*1ad0*/  USHF.R.U32.HI UR4, URZ, 0x4, UR8 ;  /* 0x00000004ff047899 */ /* 0x000fe40008011608 */
[----:B------:R-:W-:Y:S02]  /*1ae0*/  USHF.R.U32.HI UR6, URZ, 0x4, UR16 ;  /* 0x00000004ff067899 */ /* 0x000fe40008011610 */
[----:B------:R-:W-:Y:S02]  /*1af0*/  USGXT.U32 UR4, UR4, 0xe ;  /* 0x0000000e0404789a */ /* 0x000fe40008000000 */
[----:B------:R-:W-:Y:S01]  /*1b00*/  USGXT.U32 UR6, UR6, 0xe ;  /* 0x0000000e0606789a */ /* 0x000fe20008000000 */
[----:B------:R-:W-:Y:S01]  /*1b10*/  UMOV UR10, 0x0 ;  /* 0x00000000000a7882 */ /* 0x000fe20000000000 */
[----:B------:R-:W-:Y:S01]  /*1b20*/  UMOV UR11, 0x8110010 ;  /* 0x08110010000b7882 */ /* 0x000fe20000000000 */
[----:B------:R-:W-:Y:S01]  /*1b30*/  UMOV UR5, 0xc0004010 ;  /* 0xc000401000057882 */ /* 0x000fe20000000000 */
[----:B------:R-:W-:-:S05]  /*1b40*/  UMOV UR7, 0x80004020 ;  /* 0x8000402000077882 */ /* 0x000fca0000000000 */
[----:B------:R2:W-:Y:S01]  /*1b50*/  UTCQMMA gdesc[UR4], gdesc[UR6], tmem[UR23], tmem[UR10], idesc[UR11], !UPT ;  /* 0x00ff0a06040075ea */ /* 0x0005e2000f800317 */
[----:B------:R-:W-:Y:S02]  /*1b60*/  NOP ;  /* 0x0000000000007918 */ /* 0x000fe40000000000 */
.L_x_59:
[----:B------:R-:W-:Y:S01]  /*1b70*/  ELECT P0, URZ, PT ;  /* 0x0000000000ff782f */ /* 0x000fe20003800000 */
[----:B--2---:R-:W-:Y:S01]  /*1b80*/  UMOV UR4, UR12 ;  /* 0x0000000c00047c82 */ /* 0x004fe20008000000 */
[----:B------:R-:W-:Y:S02]  /*1b90*/  UMOV UR5, URZ ;  /* 0x000000ff00057c82 */ /* 0x000fe40008000000 */
[----:B------:R-:W-:-:S13]  /*1ba0*/  ISETP.LT.U32.AND P0, PT, R36, 0x20, P0 ;  /* 0x000000202400780c */ /* 0x000fda0000701070 */
[----:B------:R-:W-:Y:S01]  /*1bb0*/  VOTEU.ANY UP0, P0 ;  /* 0x0000000000ff7886 */ /* 0x000fe20000000100 */
[----:B------:R-:W-:Y:S01]  /*1bc0*/  VOTEU.ANY UP1, P0 ;  /* 0x0000000000ff7886 */ /* 0x000fe20000020100 */
[----:B------:R-:W-:-:S03]  /*1bd0*/  ISETP.GE.U32.AND P0, PT, R8, 0x21, PT ;  /* 0x000000210800780c */ /* 0x000fc60003f06070 */
[----:B------:R-:W-:Y:S02]  /*1be0*/  @UP0 UMOV UR4, UR4 ;  /* 0x0000000400040c82 */ /* 0x000fe40008000000 */
[----:B------:R2:W-:Y:S01]  /*1bf0*/  @UP1 UTCBAR [UR4], URZ ;  /* 0x000000ff040013e9 */ /* 0x0005e200080000ff */
[----:B------:R-:W-:Y:S06]  /*1c00*/  BAR.SYNC.DEFER_BLOCKING 0x0 ;  /* 0x0000000000007b1d */ /* 0x000fec0000010000 */
[----:B------:R-:W3:Y:S02]  /*1c10*/  SYNCS.PHASECHK.TRANS64.TRYWAIT P1, [UR8+0x4820], RZ ;  /* 0x004820ffff0075a7 */ /* 0x000ee40008021108 */
[----:B--23--:R-:W-:Y:S05]  /*1c20*/  @!P1 BRA `(.L_x_60) ;  /* 0x0000000800bc9947 */ /* 0x00cfea0003800000 */
.L_x_75:
[----:B------:R-:W-:Y:S01]  /*1c30*/  UMOV UR4, URZ ;  /* 0x000000ff00047c82 */ /* 0x000fe20008000000 */
[----:B------:R-:W-:Y:S05]  /*1c40*/  @!P0 BRA `(.L_x_57) ;  /* 0x0000000000fc8947 */ /* 0x000fea0003800000 */
[----:B------:R-:W2:Y:S01]  /*1c50*/  LDCU UR28, c[0x0][0x3a0] ;  /* 0x00007400ff1c77ac */ /* 0x000ea20008000800 */
[----:B------:R-:W-:Y:S01]  /*1c60*/  UMOV UR5, 0x1 ;  /* 0x0000000100057882 */ /* 0x000fe20000000000 */
[----:B------:R-:W-:-:S05]  /*1c70*/  UMOV UR14, 0x20 ;  /* 0x00000020000e7882 */ /* 0x000fca0000000000 */
.L_x_64:
[----:B------:R-:W-:Y:S01]  /*1c80*/  BAR.SYNC.DEFER_BLOCKING 0x0 ;  /* 0x0000000000007b1d */ /* 0x000fe20000010000 */
[----:B------:R-:W-:Y:S01]  /*1c90*/  ULEA UR9, UR5, UR8, 0x3 ;  /* 0x0000000805097291 */ /* 0x000fe2000f8e18ff */
[----:B------:R-:W-:Y:S01]  /*1ca0*/  @!P3 IMAD.MOV.U32 R2, RZ, RZ, 0x1800 ;  /* 0x00001800ff02b424 */ /* 0x000fe200078e00ff */
[----:B------:R-:W-:Y:S01]  /*1cb0*/  ELECT P1, URZ, PT ;  /* 0x0000000000ff782f */ /* 0x000fe20003820000 */
[----:B------:R-:W-:-:S03]  /*1cc0*/  ULEA UR12, UR5, UR8, 0xc ;  /* 0x00000008050c7291 */ /* 0x000fc6000f8e60ff */
[----:B------:R-:W-:Y:S02]  /*1cd0*/  ISETP.LT.U32.AND P1, PT, R36, 0x20, P1 ;  /* 0x000000202400780c */ /* 0x000fe40000f21070 */
[----:B------:R-:W-:Y:S01]  /*1ce0*/  ELECT P0, URZ, PT ;  /* 0x0000000000ff782f */ /* 0x000fe20003800000 */
[----:B------:R-:W-:-:S03]  /*1cf0*/  ULEA UR16, UR5, UR8, 0xb ;  /* 0x0000000805107291 */ /* 0x000fc6000f8e58ff */
[----:B------:R-:W-:Y:S01]  /*1d00*/  ISETP.LT.U32.AND P0, PT, R36, 0x20, P0 ;  /* 0x000000202400780c */ /* 0x000fe20000701070 */
[----:B------:R-:W-:Y:S01]  /*1d10*/  UMOV UR19, UR14 ;  /* 0x0000000e00137c82 */ /* 0x000fe20008000000 */
[----:B------:R-:W-:Y:S02]  /*1d20*/  UIADD3 UR16, UPT, UPT, UR16, 0x3000, URZ ;  /* 0x0000300010107890 */ /* 0x000fe4000fffe0ff */
[----:B------:R-:W-:-:S03]  /*1d30*/  USHF.L.U32 UR6, UR4, 0x1f, URZ ;  /* 0x0000001f04067899 */ /* 0x000fc600080006ff */
[----:B------:R-:W-:Y:S01]  /*1d40*/  VOTEU.ANY UP0, P1 ;  /* 0x0000000000ff7886 */ /* 0x000fe20000800100 */
[----:B------:R3:W-:Y:S01]  /*1d50*/  @!P3 SYNCS.ARRIVE.TRANS64 RZ, [UR9+0x4800], R2 ;  /* 0x00480002ffffb9a7 */ /* 0x0007e20008000009 */
[----:B------:R4:W-:Y:S06]  /*1d60*/  MEMBAR.ALL.CTA ;  /* 0x0000000000007992 */ /* 0x0009ec0000008000 */
[----:B----4-:R-:W4:Y:S01]  /*1d70*/  FENCE.VIEW.ASYNC.S ;  /* 0x00000000000073c6 */ /* 0x010f220000000000 */
[----:B------:R-:W-:Y:S01]  /*1d80*/  @UP0 UIADD3 UR13, UPT, UPT, UR9, 0x4800, URZ ;  /* 0x00004800090d0890 */ /* 0x000fe2000fffe0ff */
[----:B----4-:R-:W-:Y:S01]  /*1d90*/  VOTEU.ANY UP0, P1 ;  /* 0x0000000000ff7886 */ /* 0x010fe20000800100 */
[----:B------:R-:W-:Y:S01]  /*1da0*/  VOTEU.ANY UP1, P0 ;  /* 0x0000000000ff7886 */ /* 0x000fe20000020100 */
[----:B---3--:R-:W-:-:S04]  /*1db0*/  IMAD.U32 R2, RZ, RZ, UR6 ;  /* 0x00000006ff027e24 */ /* 0x008fc8000f8e00ff */
[----:B------:R-:W-:Y:S01]  /*1dc0*/  @UP1 UIADD3 UR17, UPT, UPT, UR9, 0x4800, URZ ;  /* 0x0000480009111890 */ /* 0x000fe2000fffe0ff */
[----:B------:R-:W-:Y:S01]  /*1dd0*/  VOTEU.ANY UP1, P0 ;  /* 0x0000000000ff7886 */ /* 0x000fe20000020100 */
[----:B------:R-:W-:Y:S06]  /*1de0*/  BAR.SYNC.DEFER_BLOCKING 0x0 ;  /* 0x0000000000007b1d */ /* 0x000fec0000010000 */
[----:B------:R3:W-:Y:S01]  /*1df0*/  @UP0 UTMALDG.2D [UR12], [UR24] ;  /* 0x0000000c180005b4 */ /* 0x0007e20008008000 */
[----:B------:R-:W-:Y:S01]  /*1e00*/  UISETP.NE.U32.AND UP0, UPT, UR22, URZ, UPT ;  /* 0x000000ff1600728c */ /* 0x000fe2000bf05070 */
[----:B------:R-:W-:Y:S06]  /*1e10*/  BAR.SYNC.DEFER_BLOCKING 0x0 ;  /* 0x0000000000007b1d */ /* 0x000fec0000010000 */
[----:B------:R3:W-:Y:S02]  /*1e20*/  @UP1 UTMALDG.2D [UR16], [UR26] ;  /* 0x000000101a0015b4 */ /* 0x0007e40008008000 */
[----:B------:R-:W-:Y:S06]  /*1e30*/  BAR.SYNC.DEFER_BLOCKING 0x0 ;  /* 0x0000000000007b1d */ /* 0x000fec0000010000 */
[----:B------:R-:W4:Y:S02]  /*1e40*/  SYNCS.PHASECHK.TRANS64.TRYWAIT P0, [UR9+0x4800], R2 ;  /* 0x00480002ff0075a7 */ /* 0x000f240008001109 */
[----:B---34-:R-:W-:Y:S05]  /*1e50*/  @!P0 BRA `(.L_x_61) ;  /* 0x00000008003c8947 */ /* 0x018fea0003800000 */
.L_x_76:
        /* <DEDUP_REMOVED lines=9> */
[----:B------:R3:W-:Y:S01]  /*1ef0*/  UTCQMMA gdesc[UR6], gdesc[UR10], tmem[UR23], tmem[UR12], idesc[UR13], UPT ;  /* 0x00ff0c0a060075ea */ /* 0x0007e2000b800317 */
[----:B------:R-:W-:Y:S02]  /*1f00*/  NOP ;  /* 0x0000000000007918 */ /* 0x000fe40000000000 */
.L_x_62:
[----:B------:R-:W-:Y:S01]  /*1f10*/  ELECT P0, URZ, PT ;  /* 0x0000000000ff782f */ /* 0x000fe20003800000 */
[----:B---3--:R-:W-:-:S03]  /*1f20*/  UIADD3 UR6, UPT, UPT, UR9, 0x4820, URZ ;  /* 0x0000482009067890 */ /* 0x008fc6000fffe0ff */
[----:B------:R-:W-:Y:S01]  /*1f30*/  ISETP.LT.U32.AND P0, PT, R36, 0x20, P0 ;  /* 0x000000202400780c */ /* 0x000fe20000701070 */
[----:B------:R-:W-:-:S12]  /*1f40*/  UMOV UR7, URZ ;  /* 0x000000ff00077c82 */ /* 0x000fd80008000000 */
[----:B------:R-:W-:Y:S01]  /*1f50*/  VOTEU.ANY UP0, P0 ;  /* 0x0000000000ff7886 */ /* 0x000fe20000000100 */
[----:B------:R-:W-:-:S04]  /*1f60*/  VOTEU.ANY UP1, P0 ;  /* 0x0000000000ff7886 */ /* 0x000fc80000020100 */
[----:B------:R-:W-:Y:S02]  /*1f70*/  @UP0 UMOV UR6, UR6 ;  /* 0x0000000600060c82 */ /* 0x000fe40008000000 */
[----:B------:R3:W-:Y:S01]  /*1f80*/  @UP1 UTCBAR [UR6], URZ ;  /* 0x000000ff060013e9 */ /* 0x0007e200080000ff */
[----:B------:R-:W-:Y:S06]  /*1f90*/  BAR.SYNC.DEFER_BLOCKING 0x0 ;  /* 0x0000000000007b1d */ /* 0x000fec0000010000 */
[----:B------:R-:W4:Y:S02]  /*1fa0*/  SYNCS.PHASECHK.TRANS64.TRYWAIT P0, [UR9+0x4820], R2 ;  /* 0x00482002ff0075a7 */ /* 0x000f240008001109 */
[----:B---34-:R-:W-:Y:S05]  /*1fb0*/  @!P0 BRA `(.L_x_63) ;  /* 0x0000000400f08947 */ /* 0x018fea0003800000 */
.L_x_77:
[----:B------:R-:W-:Y:S02]  /*1fc0*/  UIADD3 UR5, UPT, UPT, UR5, 0x1, URZ ;  /* 0x0000000105057890 */ /* 0x000fe4000fffe0ff */
[----:B------:R-:W-:Y:S02]  /*1fd0*/  UIADD3 UR14, UPT, UPT, UR14, 0x20, URZ ;  /* 0x000000200e0e7890 */ /* 0x000fe4000fffe0ff */
[----:B------:R-:W-:-:S04]  /*1fe0*/  UISETP.NE.U32.AND UP0, UPT, UR5, 0x3, UPT ;  /* 0x000000030500788c */ /* 0x000fc8000bf05070 */
[----:B------:R-:W-:Y:S02]  /*1ff0*/  USEL UR6, URZ, 0x1, UP0 ;  /* 0x00000001ff067887 */ /* 0x000fe40008000000 */
[----:B------:R-:W-:Y:S02]  /*2000*/  USEL UR5, UR5, URZ, UP0 ;  /* 0x000000ff05057287 */ /* 0x000fe40008000000 */
[----:B--2---:R-:W-:Y:S02]  /*2010*/  UISETP.GE.AND UP0, UPT, UR14, UR28, UPT ;  /* 0x0000001c0e00728c */ /* 0x004fe4000bf06270 */
[----:B------:R-:W-:-:S07]  /*2020*/  ULOP3.LUT UR4, UR4, UR6, URZ, 0x3c, !UPT ;  /* 0x0000000604047292 */ /* 0x000fce000f8e3cff */
[----:B------:R-:W-:Y:S05]  /*2030*/  BRA.U !UP0, `(.L_x_64) ;  /* 0xfffffffd08107547 */ /* 0x000fea000b83ffff */
.L_x_57:
[----:B---34-:R-:W-:Y:S06]  /*2040*/  BAR.SYNC.DEFER_BLOCKING 0x0 ;  /* 0x0000000000007b1d */ /* 0x018fec0000010000 */
[----:B------:R-:W-:Y:S04]  /*2050*/  BSSY.RECONVERGENT B3, `(.L_x_65) ;  /* 0x0000004000037945 */ /* 0x000fe80003800200 */
[----:B------:R-:W-:Y:S05]  /*2060*/  @P3 BRA `(.L_x_66) ;  /* 0x0000000000083947 */ /* 0x000fea0003800000 */
[----:B------:R-:W2:Y:S02]  /*2070*/  SYNCS.CCTL.IV [UR8+0x4800] ;  /* 0x00480000ff0079b1 */ /* 0x000ea40008000008 */
[----:B--2---:R-:W2:Y:S02]  /*2080*/  SYNCS.CCTL.IV [UR8+0x4820] ;  /* 0x00482000ff0079b1 */ /* 0x004ea40008000008 */
.L_x_66:
[----:B------:R-:W-:Y:S05]  /*2090*/  BSYNC.RECONVERGENT B3 ;  /* 0x0000000000037941 */ /* 0x000fea0003800200 */
.L_x_65:
[----:B--2---:R-:W-:Y:S06]  /*20a0*/  BAR.SYNC.DEFER_BLOCKING 0x0 ;  /* 0x0000000000007b1d */ /* 0x004fec0000010000 */
[----:B------:R-:W-:Y:S04]  /*20b0*/  BSSY.RECONVERGENT B3, `(.L_x_67) ;  /* 0x0000004000037945 */ /* 0x000fe80003800200 */
[----:B------:R-:W-:Y:S05]  /*20c0*/  @P3 BRA `(.L_x_68) ;  /* 0x0000000000083947 */ /* 0x000fea0003800000 */
[----:B------:R-:W2:Y:S02]  /*20d0*/  SYNCS.CCTL.IV [UR8+0x4808] ;  /* 0x00480800ff0079b1 */ /* 0x000ea40008000008 */
[----:B--2---:R-:W2:Y:S02]  /*20e0*/  SYNCS.CCTL.IV [UR8+0x4828] ;  /* 0x00482800ff0079b1 */ /* 0x004ea40008000008 */
.L_x_68:
[----:B------:R-:W-:Y:S05]  /*20f0*/  BSYNC.RECONVERGENT B3 ;  /* 0x0000000000037941 */ /* 0x000fea0003800200 */
.L_x_67:
[----:B--2---:R-:W-:Y:S06]  /*2100*/  BAR.SYNC.DEFER_BLOCKING 0x0 ;  /* 0x0000000000007b1d */ /* 0x004fec0000010000 */
[----:B------:R-:W-:Y:S04]  /*2110*/  BSSY.RECONVERGENT B3, `(.L_x_69) ;  /* 0x0000004000037945 */ /* 0x000fe80003800200 */
[----:B------:R-:W-:Y:S05]  /*2120*/  @P3 BRA `(.L_x_70) ;  /* 0x0000000000083947 */ /* 0x000fea0003800000 */
[----:B------:R-:W2:Y:S02]  /*2130*/  SYNCS.CCTL.IV [UR8+0x4810] ;  /* 0x00481000ff0079b1 */ /* 0x000ea40008000008 */
[----:B--2---:R-:W2:Y:S02]  /*2140*/  SYNCS.CCTL.IV [UR8+0x4830] ;  /* 0x00483000ff0079b1 */ /* 0x004ea40008000008 */
.L_x_70:
[----:B------:R-:W-:Y:S05]  /*2150*/  BSYNC.RECONVERGENT B3 ;  /* 0x0000000000037941 */ /* 0x000fea0003800200 */
.L_x_69:
[----:B------:R-:W-:Y:S01]  /*2160*/  USHF.L.U32 UR4, UR22, 0x15, URZ ;  /* 0x0000001516047899 */ /* 0x000fe200080006ff */
[C---:B------:R-:W-:Y:S01]  /*2170*/  IMAD.SHL.U32 R2, R0.reuse, 0x8, RZ ;  /* 0x0000000800027824 */ /* 0x040fe200078e00ff */
[----:B------:R-:W-:Y:S01]  /*2180*/  USHF.L.U32 UR22, UR22, 0x3, URZ ;  /* 0x0000000316167899 */ /* 0x000fe200080006ff */
[----:B------:R-:W-:Y:S01]  /*2190*/  SHF.R.U32.HI R3, RZ, 0x2, R0 ;  /* 0x00000002ff037819 */ /* 0x000fe20000011600 */
[----:B------:R-:W-:Y:S01]  /*21a0*/  ULOP3.LUT UR4, UR4, 0x600000, URZ, 0xc0, !UPT ;  /* 0x0060000004047892 */ /* 0x000fe2000f8ec0ff */
[----:B------:R-:W-:Y:S01]  /*21b0*/  IMAD.SHL.U32 R0, R0, 0x40, RZ ;  /* 0x0000004000007824 */ /* 0x000fe200078e00ff */
[----:B------:R-:W-:Y:S01]  /*21c0*/  ULOP3.LUT UR22, UR22, 0x20, URZ, 0xc0, !UPT ;  /* 0x0000002016167892 */ /* 0x000fe2000f8ec0ff */
[----:B------:R-:W-:Y:S02]  /*21d0*/  LOP3.LUT R2, R2, 0x30, RZ, 0xc0, !PT ;  /* 0x0000003002027812 */ /* 0x000fe400078ec0ff */
[----:B------:R-:W-:Y:S01]  /*21e0*/  ELECT P0, URZ, PT ;  /* 0x0000000000ff782f */ /* 0x000fe20003800000 */
[----:B------:R-:W-:Y:S01]  /*21f0*/  UIADD3 UR4, UPT, UPT, UR22, UR4, UR23 ;  /* 0x0000000416047290 */ /* 0x000fe2000fffe017 */
[----:B------:R-:W-:Y:S01]  /*2200*/  LOP3.LUT R3, R2, 0x20, R3, 0x78, !PT ;  /* 0x0000002002037812 */ /* 0x000fe200078e7803 */
[----:B------:R-:W-:Y:S01]  /*2210*/  UMOV UR9, UR18 ;  /* 0x0000001200097c82 */ /* 0x000fe20008000000 */
[----:B------:R-:W-:Y:S01]  /*2220*/  ISETP.LT.U32.AND P0, PT, R36, 0x20, P0 ;  /* 0x000000202400780c */ /* 0x000fe20000701070 */
[----:B------:R-:W-:Y:S01]  /*2230*/  UMOV UR10, UR15 ;  /* 0x0000000f000a7c82 */ /* 0x000fe20008000000 */
[----:B------:R-:W-:-:S04]  /*2240*/  LOP3.LUT R0, R3, 0x1fc0, R0, 0xf8, !PT ;  /* 0x00001fc003007812 */ /* 0x000fc800078ef800 */
[----:B-----5:R-:W3:Y:S01]  /*2250*/  LDTM.x32 R4, tmem[UR4] ;  /* 0x00000004000479ee */ /* 0x020ee200082c0000 */
[----:B------:R-:W-:Y:S01]  /*2260*/  LOP3.LUT R2, R0, 0x10, RZ, 0x3c, !PT ;  /* 0x0000001000027812 */ /* 0x000fe200078e3cff */
[----:B------:R-:W-:-:S05]  /*2270*/  NOP ;  /* 0x0000000000007918 */ /* 0x000fca0000000000 */
[----:B---3--:R-:W-:Y:S01]  /*2280*/  VOTEU.ANY UP1, P0 ;  /* 0x0000000000ff7886 */ /* 0x008fe20000020100 */
[----:B------:R-:W-:Y:S01]  /*2290*/  VOTEU.ANY UP0, P0 ;  /* 0x0000000000ff7886 */ /* 0x000fe20000000100 */
[----:B------:R-:W-:Y:S02]  /*22a0*/  F2FP.SATFINITE.E4M3.F32.PACK_AB_MERGE_C R6, R7, R6, RZ ;  /* 0x000000060706723e */ /* 0x000fe400048070ff */
[----:B------:R-:W-:Y:S02]  /*22b0*/  F2FP.SATFINITE.E4M3.F32.PACK_AB_MERGE_C R10, R11, R10, RZ ;  /* 0x0000000a0b0a723e */ /* 0x000fe400048070ff */
[----:B------:R-:W-:Y:S02]  /*22c0*/  F2FP.SATFINITE.E4M3.F32.PACK_AB_MERGE_C R14, R15, R14, RZ ;  /* 0x0000000e0f0e723e */ /* 0x000fe400048070ff */
[----:B------:R-:W-:Y:S02]  /*22d0*/  F2FP.SATFINITE.E4M3.F32.PACK_AB_MERGE_C R7, R19, R18, RZ ;  /* 0x000000121307723e */ /* 0x000fe400048070ff */
[----:B------:R-:W-:-:S02]  /*22e0*/  F2FP.SATFINITE.E4M3.F32.PACK_AB_MERGE_C R22, R23, R22, RZ ;  /* 0x000000161716723e */ /* 0x000fc400048070ff */
[----:B------:R-:W-:Y:S02]  /*22f0*/  F2FP.SATFINITE.E4M3.F32.PACK_AB_MERGE_C R26, R27, R26, RZ ;  /* 0x0000001a1b1a723e */ /* 0x000fe400048070ff */
[----:B------:R-:W-:Y:S02]  /*2300*/  F2FP.SATFINITE.E4M3.F32.PACK_AB_MERGE_C R30, R31, R30, RZ ;  /* 0x0000001e1f1e723e */ /* 0x000fe400048070ff */
[----:B------:R-:W-:Y:S02]  /*2310*/  F2FP.SATFINITE.E4M3.F32.PACK_AB_MERGE_C R34, R35, R34, RZ ;  /* 0x000000222322723e */ /* 0x000fe400048070ff */
[----:B------:R-:W-:Y:S02]  /*2320*/  F2FP.SATFINITE.E4M3.F32.PACK_AB_MERGE_C R4, R5, R4, R6 ;  /* 0x000000040504723e */ /* 0x000fe40004807006 */
[----:B------:R-:W-:Y:S02]  /*2330*/  F2FP.SATFINITE.E4M3.F32.PACK_AB_MERGE_C R5, R9, R8, R10 ;  /* 0x000000080905723e */ /* 0x000fe4000480700a */
[----:B------:R-:W-:-:S02]  /*2340*/  F2FP.SATFINITE.E4M3.F32.PACK_AB_MERGE_C R6, R13, R12, R14 ;  /* 0x0000000c0d06723e */ /* 0x000fc4000480700e */
[----:B------:R-:W-:Y:S02]  /*2350*/  F2FP.SATFINITE.E4M3.F32.PACK_AB_MERGE_C R7, R17, R16, R7 ;  /* 0x000000101107723e */ /* 0x000fe40004807007 */
[----:B------:R-:W-:Y:S02]  /*2360*/  F2FP.SATFINITE.E4M3.F32.PACK_AB_MERGE_C R20, R21, R20, R22 ;  /* 0x000000141514723e */ /* 0x000fe40004807016 */
[----:B------:R-:W-:Y:S01]  /*2370*/  F2FP.SATFINITE.E4M3.F32.PACK_AB_MERGE_C R21, R25, R24, R26 ;  /* 0x000000181915723e */ /* 0x000fe2000480701a */
[----:B--2---:R2:W-:Y:S01]  /*2380*/  STS.128 [R0+UR8], R4 ;  /* 0x0000000400007988 */ /* 0x0045e20008000c08 */
[----:B------:R-:W-:Y:S02]  /*2390*/  F2FP.SATFINITE.E4M3.F32.PACK_AB_MERGE_C R22, R29, R28, R30 ;  /* 0x0000001c1d16723e */ /* 0x000fe4000480701e */
[----:B------:R-:W-:-:S05]  /*23a0*/  F2FP.SATFINITE.E4M3.F32.PACK_AB_MERGE_C R23, R33, R32, R34 ;  /* 0x000000202117723e */ /* 0x000fca0004807022 */
[----:B------:R2:W-:Y:S01]  /*23b0*/  STS.128 [R2+UR8], R20 ;  /* 0x0000001402007988 */ /* 0x0005e20008000c08 */
[----:B------:R3:W-:Y:S06]  /*23c0*/  MEMBAR.ALL.CTA ;  /* 0x0000000000007992 */ /* 0x0007ec0000008000 */
[----:B---3--:R-:W3:Y:S02]  /*23d0*/  FENCE.VIEW.ASYNC.S ;  /* 0x00000000000073c6 */ /* 0x008ee40000000000 */
[----:B---3--:R-:W-:Y:S06]  /*23e0*/  BAR.SYNC.DEFER_BLOCKING 0x0 ;  /* 0x0000000000007b1d */ /* 0x008fec0000010000 */
[----:B------:R2:W-:Y:S01]  /*23f0*/  @UP1 UTMASTG.2D [UR8], [UR20] ;  /* 0x00000008140013b5 */ /* 0x0005e20008008000 */
[----:B------:R0:W-:Y:S01]  /*2400*/  UTMACMDFLUSH ;  /* 0x00000000000079b7 */ /* 0x0001e20000000000 */
[----:B------:R-:W-:-:S04]  /*2410*/  DEPBAR.LE SB0, 0x0 ;  /* 0x000080000000791a */ /* 0x000fc80000000000 */
[----:B------:R-:W-:Y:S08]  /*2420*/  BAR.SYNC.DEFER_BLOCKING 0x0 ;  /* 0x0000000000007b1d */ /* 0x000ff00000010000 */
[----:B------:R-:W-:Y:S06]  /*2430*/  BAR.SYNC.DEFER_BLOCKING 0x0 ;  /* 0x0000000000007b1d */ /* 0x000fec0000010000 */
[----:B--2---:R-:W-:Y:S05]  /*2440*/  @P2 BRA `(.L_x_71) ;  /* 0x0000000000a02947 */ /* 0x004fea0003800000 */
[----:B------:R-:W2:Y:S01]  /*2450*/  S2UR UR5, SR_CgaCtaId ;  /* 0x00000000000579c3 */ /* 0x000ea20000008800 */
[----:B------:R-:W-:Y:S01]  /*2460*/  NOP ;  /* 0x0000000000007918 */ /* 0x000fe20000000000 */
[----:B------:R-:W-:Y:S01]  /*2470*/  UMOV UR4, 0x50 ;  /* 0x0000005000047882 */ /* 0x000fe20000000000 */
[----:B------:R-:W-:Y:S02]  /*2480*/  IMAD.U32 R0, RZ, RZ, UR23 ;  /* 0x00000017ff007e24 */ /* 0x000fe4000f8e00ff */
[----:B------:R-:W-:Y:S02]  /*2490*/  IMAD.MOV.U32 R3, RZ, RZ, 0x3 ;  /* 0x00000003ff037424 */ /* 0x000fe400078e00ff */
[----:B------:R-:W-:Y:S01]  /*24a0*/  IMAD.MOV.U32 R7, RZ, RZ, 0x1 ;  /* 0x00000001ff077424 */ /* 0x000fe200078e00ff */
[----:B------:R-:W-:-:S04]  /*24b0*/  LOP3.LUT R0, R0, 0xffff, RZ, 0xc0, !PT ;  /* 0x0000ffff00007812 */ /* 0x000fc800078ec0ff */
[----:B------:R-:W-:-:S05]  /*24c0*/  SHF.R.U32.HI R0, RZ, 0x5, R0 ;  /* 0x00000005ff007819 */ /* 0x000fca0000011600 */
[----:B------:R-:W-:Y:S01]  /*24d0*/  VIADD R2, R0, 0x10 ;  /* 0x0000001000027836 */ /* 0x000fe20000000000 */
[----:B------:R-:W-:Y:S01]  /*24e0*/  SHF.L.U32 R0, R3, R0, RZ ;  /* 0x0000000003007219 */ /* 0x000fe200000006ff */
[----:B--2---:R-:W-:-:S03]  /*24f0*/  ULEA UR6, UR5, UR4, 0x18 ;  /* 0x0000000405067291 */ /* 0x004fc6000f8ec0ff */
[----:B------:R-:W-:-:S04]  /*2500*/  SHF.L.U32 R3, R7, R2, RZ ;  /* 0x0000000207037219 */ /* 0x000fc800000006ff */
[----:B------:R-:W-:Y:S02]  /*2510*/  LOP3.LUT R0, R3, R0, RZ, 0xfc, !PT ;  /* 0x0000000003007212 */ /* 0x000fe400078efcff */
[----:B------:R-:W2:Y:S02]  /*2520*/  LDS R5, [UR6] ;  /* 0x00000006ff057984 */ /* 0x000ea40008000800 */
[C---:B------:R-:W-:Y:S02]  /*2530*/  LOP3.LUT R2, R0.reuse, 0xffff, RZ, 0xc0, !PT ;  /* 0x0000ffff00027812 */ /* 0x040fe400078ec0ff */
[----:B--2---:R-:W-:-:S04]  /*2540*/  LOP3.LUT R3, R0, 0xffff, R5, 0x80, !PT ;  /* 0x0000ffff00037812 */ /* 0x004fc800078e8005 */
[----:B------:R-:W-:-:S13]  /*2550*/  ISETP.NE.AND P0, PT, R3, R2, PT ;  /* 0x000000020300720c */ /* 0x000fda0003f05270 */
[----:B------:R-:W-:Y:S05]  /*2560*/  @P0 BRA `(.L_x_72) ;  /* 0x0000000000500947 */ /* 0x000fea0003800000 */
[----:B------:R-:W-:Y:S02]  /*2570*/  SHF.R.U32.HI R5, RZ, 0x10, R5 ;  /* 0x00000010ff057819 */ /* 0x000fe40000011605 */
[----:B------:R-:W-:-:S04]  /*2580*/  SHF.R.U32.HI R2, RZ, 0x10, R0 ;  /* 0x00000010ff027819 */ /* 0x000fc80000011600 */
[----:B------:R-:W-:-:S04]  /*2590*/  LOP3.LUT R5, R5, R2, RZ, 0xc0, !PT ;  /* 0x0000000205057212 */ /* 0x000fc800078ec0ff */
[----:B------:R-:W-:-:S13]  /*25a0*/  ISETP.NE.AND P0, PT, R5, R2, PT ;  /* 0x000000020500720c */ /* 0x000fda0003f05270 */
[----:B------:R-:W-:Y:S05]  /*25b0*/  @P0 BRA `(.L_x_73) ;  /* 0x0000000000300947 */ /* 0x000fea0003800000 */
[----:B------:R-:W-:Y:S01]  /*25c0*/  R2UR UR4, R0 ;  /* 0x00000000000472ca */ /* 0x000fe200000e0000 */
[----:B------:R-:W-:Y:S01]  /*25d0*/  VOTEU.ANY UR5, UPT, PT ;  /* 0x0000000000057886 */ /* 0x000fe200038e0100 */
[----:B------:R-:W2:Y:S01]  /*25e0*/  S2R R0, SR_LANEID ;  /* 0x0000000000007919 */ /* 0x000ea20000000000 */
[----:B------:R-:W-:-:S10]  /*25f0*/  UFLO.U32 UR5, UR5 ;  /* 0x00000005000572bd */ /* 0x000fd400080e0000 */
[----:B------:R-:W-:-:S06]  /*2600*/  ULOP3.LUT UR4, URZ, UR4, URZ, 0x33, !UPT ;  /* 0x00000004ff047292 */ /* 0x000fcc000f8e33ff */
[----:B------:R-:W-:-:S04]  /*2610*/  IMAD.U32 R2, RZ, RZ, UR4 ;  /* 0x00000004ff027e24 */ /* 0x000fc8000f8e00ff */
[----:B------:R-:W3:Y:S02]  /*2620*/  REDUX UR7, R2 ;  /* 0x00000000020773c4 */ /* 0x000ee40000000000 */
[----:B------:R4:W-:Y:S01]  /*2630*/  UTCATOMSWS.AND URZ, UR4 ;  /* 0x0000000400ff79e3 */ /* 0x0009e20008000000 */
[----:B--2---:R-:W-:Y:S01]  /*2640*/  ISETP.EQ.U32.AND P0, PT, R0, UR5, PT ;  /* 0x0000000500007c0c */ /* 0x004fe2000bf02070 */
[----:B---3--:R-:W-:-:S12]  /*2650*/  IMAD.U32 R0, RZ, RZ, UR7 ;  /* 0x00000007ff007e24 */ /* 0x008fd8000f8e00ff */
[----:B------:R4:W-:Y:S01]  /*2660*/  @P0 ATOMS.AND RZ, [UR6], R0 ;  /* 0x00000000ffff098c */ /* 0x0009e2000a800006 */
[----:B------:R-:W-:Y:S05]  /*2670*/  BRA `(.L_x_71) ;  /* 0x0000000000147947 */ /* 0x000fea0003800000 */
.L_x_73:
[----:B------:R-:W-:-:S07]  /*2680*/  MOV R2, 0x26a0 ;  /* 0x000026a000027802 */ /* 0x000fce0000000f00 */
[----:B-1----:R-:W-:Y:S05]  /*2690*/  CALL.REL.NOINC `($__internal_0_$__cuda_sm10x_tcgen05_guardrail_trap_col_being_dealloced_not_returned_by_alloc) ;  /* 0x0000000000447944 */ /* 0x002fea0003c00000 */
[----:B------:R-:W-:Y:S05]  /*26a0*/  BRA `(.L_x_71) ;  /* 0x0000000000087947 */ /* 0x000fea0003800000 */
.L_x_72:
[----:B------:R-:W-:-:S07]  /*26b0*/  MOV R2, 0x26d0 ;  /* 0x000026d000027802 */ /* 0x000fce0000000f00 */
[----:B-1----:R-:W-:Y:S05]  /*26c0*/  CALL.REL.NOINC `($__internal_2_$__cuda_sm10x_tcgen05_guardrail_trap_unallocated_columns_being_dealloced) ;  /* 0x0000000000507944 */ /* 0x002fea0003c00000 */
.L_x_71:
[----:B------:R-:W-:Y:S01]  /*26d0*/  NOP ;  /* 0x0000000000007918 */ /* 0x000fe20000000000 */
[----:B----4-:R-:W-:Y:S05]  /*26e0*/  EXIT ;  /* 0x000000000000794d */ /* 0x010fea0003800000 */
.L_x_58:
[----:B------:R-:W2:Y:S02]  /*26f0*/  SYNCS.PHASECHK.TRANS64.TRYWAIT P0, [UR8+0x4800], RZ ;  /* 0x004800ffff0075a7 */ /* 0x000ea40008001108 */
[----:B--2---:R-:W-:Y:S05]  /*2700*/  @!P0 BRA `(.L_x_58) ;  /* 0xfffffffc00f88947 */ /* 0x004fea000383ffff */
[----:B------:R-:W-:Y:S05]  /*2710*/  BRA `(.L_x_74) ;  /* 0xfffffff000e87947 */ /* 0x000fea000383ffff */
.L_x_60:
[----:B------:R-:W2:Y:S02]  /*2720*/  SYNCS.PHASECHK.TRANS64.TRYWAIT P1, [UR8+0x4820], RZ ;  /* 0x004820ffff0075a7 */ /* 0x000ea40008021108 */
[----:B--2---:R-:W-:Y:S05]  /*2730*/  @!P1 BRA `(.L_x_60) ;  /* 0xfffffffc00f89947 */ /* 0x004fea000383ffff */
[----:B------:R-:W-:Y:S05]  /*2740*/  BRA `(.L_x_75) ;  /* 0xfffffff400387947 */ /* 0x000fea000383ffff */
.L_x_61:
[----:B------:R-:W3:Y:S02]  /*2750*/  SYNCS.PHASECHK.TRANS64.TRYWAIT P0, [UR9+0x4800], R2 ;  /* 0x00480002ff0075a7 */ /* 0x000ee40008001109 */
[----:B---3--:R-:W-:Y:S05]  /*2760*/  @!P0 BRA `(.L_x_61) ;  /* 0xfffffffc00f88947 */ /* 0x008fea000383ffff */
[----:B------:R-:W-:Y:S05]  /*2770*/  BRA `(.L_x_76) ;  /* 0xfffffff400b87947 */ /* 0x000fea000383ffff */
.L_x_63:
[----:B------:R-:W3:Y:S02]  /*2780*/  SYNCS.PHASECHK.TRANS64.TRYWAIT P0, [UR9+0x4820], R2 ;  /* 0x00482002ff0075a7 */ /* 0x000ee40008001109 */
[----:B---3--:R-:W-:Y:S05]  /*2790*/  @!P0 BRA `(.L_x_63) ;  /* 0xfffffffc00f88947 */ /* 0x008fea000383ffff */
[----:B------:R-:W-:Y:S05]  /*27a0*/  BRA `(.L_x_77) ;  /* 0xfffffff800047947 */ /* 0x000fea000383ffff */
        .weak           $__internal_0_$__cuda_sm10x_tcgen05_guardrail_trap_col_being_dealloced_not_returned_by_alloc
        .type           $__internal_0_$__cuda_sm10x_tcgen05_guardrail_trap_col_being_dealloced_not_returned_by_alloc,@function
        .size           $__internal_0_$__cuda_sm10x_tcgen05_guardrail_trap_col_being_dealloced_not_returned_by_alloc,($__internal_1_$__cuda_sm10x_tcgen05_guardrail_trap_phase_invalid_during_alloc - $__internal_0_$__cuda_sm10x_tcgen05_guardrail_trap_col_being_dealloced_not_returned_by_alloc)
$__internal_0_$__cuda_sm10x_tcgen05_guardrail_trap_col_being_dealloced_not_returned_by_alloc:
[----:B------:R-:W-:Y:S05]  /*27b0*/  BPT.TRAP 0x1 ;  /* 0x000000040000795c */ /* 0x000fea0000300000 */
[----:B------:R-:W-:-:S04]  /*27c0*/  IMAD.MOV.U32 R3, RZ, RZ, 0x0 ;  /* 0x00000000ff037424 */ /* 0x000fc800078e00ff */
[----:B------:R-:W-:Y:S05]  /*27d0*/  RET.REL.NODEC R2 `(gluon_tcgen05) ;  /* 0xffffffd802087950 */ /* 0x000fea0003c3ffff */
        .weak           $__internal_1_$__cuda_sm10x_tcgen05_guardrail_trap_phase_invalid_during_alloc
        .type           $__internal_1_$__cuda_sm10x_tcgen05_guardrail_trap_phase_invalid_during_alloc,@function
        .size           $__internal_1_$__cuda_sm10x_tcgen05_guardrail_trap_phase_invalid_during_alloc,($__internal_2_$__cuda_sm10x_tcgen05_guardrail_trap_unallocated_columns_being_dealloced - $__internal_1_$__cuda_sm10x_tcgen05_guardrail_trap_phase_invalid_during_alloc)
$__internal_1_$__cuda_sm10x_tcgen05_guardrail_trap_phase_invalid_during_alloc:
[----:B------:R-:W-:Y:S05]  /*27e0*/  BPT.TRAP 0x1 ;  /* 0x000000040000795c */ /* 0x000fea0000300000 */
[----:B------:R-:W-:-:S04]  /*27f0*/  IMAD.MOV.U32 R3, RZ, RZ, 0x0 ;  /* 0x00000000ff037424 */ /* 0x000fc800078e00ff */
[----:B------:R-:W-:Y:S05]  /*2800*/  RET.REL.NODEC R2 `(gluon_tcgen05) ;  /* 0xffffffd402fc7950 */ /* 0x000fea0003c3ffff */
        .weak           $__internal_2_$__cuda_sm10x_tcgen05_guardrail_trap_unallocated_columns_being_dealloced
        .type           $__internal_2_$__cuda_sm10x_tcgen05_guardrail_trap_unallocated_columns_being_dealloced,@function
        .size           $__internal_2_$__cuda_sm10x_tcgen05_guardrail_trap_unallocated_columns_being_dealloced,(.L_x_81 - $__internal_2_$__cuda_sm10x_tcgen05_guardrail_trap_unallocated_columns_being_dealloced)
$__internal_2_$__cuda_sm10x_tcgen05_guardrail_trap_unallocated_columns_being_dealloced:
[----:B------:R-:W-:Y:S05]  /*2810*/  BPT.TRAP 0x1 ;  /* 0x000000040000795c */ /* 0x000fea0000300000 */
[----:B------:R-:W-:-:S04]  /*2820*/  IMAD.MOV.U32 R3, RZ, RZ, 0x0 ;  /* 0x00000000ff037424 */ /* 0x000fc800078e00ff */
[----:B------:R-:W-:Y:S05]  /*2830*/  RET.REL.NODEC R2 `(gluon_tcgen05) ;  /* 0xffffffd402f07950 */ /* 0x000fea0003c3ffff */
.L_x_78:
[----:B------:R-:W-:-:S00]  /*2840*/  BRA `(.L_x_78) ;  /* 0xfffffffc00fc7947 */ /* 0x000fc0000383ffff */
[----:B------:R-:W-:-:S00]  /*2850*/  NOP ;  /* 0x0000000000007918 */ /* 0x000fc00000000000 */
        /* <DEDUP_REMOVED lines=10> */
.L_x_81:


//--------------------- .nv.shared.gluon_tcgen05  --------------------------
	.section	.nv.shared.gluon_tcgen05,"aw",@nobits
	.sectionflags	@""
	.align	16
	.zero		1024


//--------------------- .nv.shared.reserved.0     --------------------------
	.section	.nv.shared.reserved.0,"aw",@nobits
	.align	8
	.weak		__nv_reservedSMEM_offset_0_alias
	.size		__nv_reservedSMEM_offset_0_alias, 0, 64
	.other		__nv_reservedSMEM_offset_0_alias,@"STO_CUDA_RESERVED_SHARED STV_DEFAULT"
__nv_reservedSMEM_offset_0_alias:
	.zero		0
.nv.shared.reserved.0:
	.zero		64
	.weak		__nv_reservedSMEM_allocation_phase
	.type		__nv_reservedSMEM_allocation_phase,@object
	.size		__nv_reservedSMEM_allocation_phase,(.L_0 - __nv_reservedSMEM_allocation_phase)
__nv_reservedSMEM_allocation_phase:
	.zero		1
.L_0:
	.zero		7
	.weak		__nv_reservedSMEM_devtool_atexit_pc
	.type		__nv_reservedSMEM_devtool_atexit_pc,@object
	.size		__nv_reservedSMEM_devtool_atexit_pc,(__nv_reservedSMEM_allocation_mask - __nv_reservedSMEM_devtool_atexit_pc)
__nv_reservedSMEM_devtool_atexit_pc:
	.zero		8
	.weak		__nv_reservedSMEM_allocation_mask
	.type		__nv_reservedSMEM_allocation_mask,@object
	.size		__nv_reservedSMEM_allocation_mask,(.L_2 - __nv_reservedSMEM_allocation_mask)
__nv_reservedSMEM_allocation_mask:
	.zero		4
.L_2:


//--------------------- .nv.constant0.gluon_tcgen05 --------------------------
	.section	.nv.constant0.gluon_tcgen05,"a",@progbits
	.sectionflags	@""
	.align	4
.nv.constant0.gluon_tcgen05:
	.zero		976


//--------------------- SYMBOLS --------------------------

	.type		.nv.reservedSmem.offset0,@object
	.size		.nv.reservedSmem.offset0,0x4
	.type		.nv.reservedSmem.cap,@object
	.size		.nv.reservedSmem.cap,0x4
